	.headerflags	@"EF_CUDA_TEXMODE_UNIFIED EF_CUDA_64BIT_ADDRESS EF_CUDA_SM89 EF_CUDA_VIRTUAL_SM(EF_CUDA_SM89)"
	.elftype	@"ET_EXEC"


//--------------------- .nv.info                  --------------------------
	.section	.nv.info,"",@"SHT_CUDA_INFO"
	.align	4


	//----- nvinfo : EIATTR_REGCOUNT
	.align		4
        /*0000*/ 	.byte	0x04, 0x2f
        /*0002*/ 	.short	(.L_2 - .L_1)
	.align		4
.L_1:
        /*0004*/ 	.word	index@(triton__0d1d2d3d4d5d6d7d8910de11)
        /*0008*/ 	.word	0x00000080


	//----- nvinfo : EIATTR_MAX_STACK_SIZE
	.align		4
.L_2:
        /*000c*/ 	.byte	0x04, 0x23
        /*000e*/ 	.short	(.L_4 - .L_3)
	.align		4
.L_3:
        /*0010*/ 	.word	index@(triton__0d1d2d3d4d5d6d7d8910de11)
        /*0014*/ 	.word	0x00000000


	//----- nvinfo : EIATTR_MIN_STACK_SIZE
	.align		4
.L_4:
        /*0018*/ 	.byte	0x04, 0x12
        /*001a*/ 	.short	(.L_6 - .L_5)
	.align		4
.L_5:
        /*001c*/ 	.word	index@(triton__0d1d2d3d4d5d6d7d8910de11)
        /*0020*/ 	.word	0x00000000


	//----- nvinfo : EIATTR_FRAME_SIZE
	.align		4
.L_6:
        /*0024*/ 	.byte	0x04, 0x11
        /*0026*/ 	.short	(.L_8 - .L_7)
	.align		4
.L_7:
        /*0028*/ 	.word	index@(triton__0d1d2d3d4d5d6d7d8910de11)
        /*002c*/ 	.word	0x00000000
.L_8:


//--------------------- .nv.info.triton__0d1d2d3d4d5d6d7d8910de11 --------------------------
	.section	.nv.info.triton__0d1d2d3d4d5d6d7d8910de11,"",@"SHT_CUDA_INFO"
	.align	4


	//----- nvinfo : EIATTR_CUDA_API_VERSION
	.align		4
        /*0000*/ 	.byte	0x04, 0x37
        /*0002*/ 	.short	(.L_10 - .L_9)
.L_9:
        /*0004*/ 	.word	0x0000007b


	//----- nvinfo : EIATTR_PARAM_CBANK
	.align		4
.L_10:
        /*0008*/ 	.byte	0x04, 0x0a
        /*000a*/ 	.short	(.L_12 - .L_11)
	.align		4
.L_11:
        /*000c*/ 	.word	index@(.nv.constant0.triton__0d1d2d3d4d5d6d7d8910de11)
        /*0010*/ 	.short	0x0160
        /*0012*/ 	.short	0x0050


	//----- nvinfo : EIATTR_CBANK_PARAM_SIZE
	.align		4
.L_12:
        /*0014*/ 	.byte	0x03, 0x19
        /*0016*/ 	.short	0x0050


	//----- nvinfo : EIATTR_KPARAM_INFO
	.align		4
        /*0018*/ 	.byte	0x04, 0x17
        /*001a*/ 	.short	(.L_14 - .L_13)
.L_13:
        /*001c*/ 	.word	0x00000000
        /*0020*/ 	.short	0x000b
        /*0022*/ 	.short	0x004c
        /*0024*/ 	.byte	0x00, 0xf0, 0x11, 0x00


	//----- nvinfo : EIATTR_KPARAM_INFO
	.align		4
.L_14:
        /*0028*/ 	.byte	0x04, 0x17
        /*002a*/ 	.short	(.L_16 - .L_15)
.L_15:
        /*002c*/ 	.word	0x00000000
        /*0030*/ 	.short	0x000a
        /*0032*/ 	.short	0x0048
        /*0034*/ 	.byte	0x00, 0xf0, 0x11, 0x00


	//----- nvinfo : EIATTR_KPARAM_INFO
	.align		4
.L_16:
        /*0038*/ 	.byte	0x04, 0x17
        /*003a*/ 	.short	(.L_18 - .L_17)
.L_17:
        /*003c*/ 	.word	0x00000000
        /*0040*/ 	.short	0x0009
        /*0042*/ 	.short	0x0044
        /*0044*/ 	.byte	0x00, 0xf0, 0x11, 0x00


	//----- nvinfo : EIATTR_KPARAM_INFO
	.align		4
.L_18:
        /*0048*/ 	.byte	0x04, 0x17
        /*004a*/ 	.short	(.L_20 - .L_19)
.L_19:
        /*004c*/ 	.word	0x00000000
        /*0050*/ 	.short	0x0008
        /*0052*/ 	.short	0x0040
        /*0054*/ 	.byte	0x00, 0xf0, 0x11, 0x00


	//----- nvinfo : EIATTR_KPARAM_INFO
	.align		4
.L_20:
        /*0058*/ 	.byte	0x04, 0x17
        /*005a*/ 	.short	(.L_22 - .L_21)
.L_21:
        /*005c*/ 	.word	0x00000000
        /*0060*/ 	.short	0x0007
        /*0062*/ 	.short	0x0038
        /*0064*/ 	.byte	0x00, 0xf0, 0x21, 0x00


	//----- nvinfo : EIATTR_KPARAM_INFO
	.align		4
.L_22:
        /*0068*/ 	.byte	0x04, 0x17
        /*006a*/ 	.short	(.L_24 - .L_23)
.L_23:
        /*006c*/ 	.word	0x00000000
        /*0070*/ 	.short	0x0006
        /*0072*/ 	.short	0x0030
        /*0074*/ 	.byte	0x00, 0xf0, 0x21, 0x00


	//----- nvinfo : EIATTR_KPARAM_INFO
	.align		4
.L_24:
        /*0078*/ 	.byte	0x04, 0x17
        /*007a*/ 	.short	(.L_26 - .L_25)
.L_25:
        /*007c*/ 	.word	0x00000000
        /*0080*/ 	.short	0x0005
        /*0082*/ 	.short	0x0028
        /*0084*/ 	.byte	0x00, 0xf0, 0x21, 0x00


	//----- nvinfo : EIATTR_KPARAM_INFO
	.align		4
.L_26:
        /*0088*/ 	.byte	0x04, 0x17
        /*008a*/ 	.short	(.L_28 - .L_27)
.L_27:
        /*008c*/ 	.word	0x00000000
        /*0090*/ 	.short	0x0004
        /*0092*/ 	.short	0x0020
        /*0094*/ 	.byte	0x00, 0xf0, 0x21, 0x00


	//----- nvinfo : EIATTR_KPARAM_INFO
	.align		4
.L_28:
        /*0098*/ 	.byte	0x04, 0x17
        /*009a*/ 	.short	(.L_30 - .L_29)
.L_29:
        /*009c*/ 	.word	0x00000000
        /*00a0*/ 	.short	0x0003
        /*00a2*/ 	.short	0x0018
        /*00a4*/ 	.byte	0x00, 0xf0, 0x21, 0x00


	//----- nvinfo : EIATTR_KPARAM_INFO
	.align		4
.L_30:
        /*00a8*/ 	.byte	0x04, 0x17
        /*00aa*/ 	.short	(.L_32 - .L_31)
.L_31:
        /*00ac*/ 	.word	0x00000000
        /*00b0*/ 	.short	0x0002
        /*00b2*/ 	.short	0x0010
        /*00b4*/ 	.byte	0x00, 0xf0, 0x21, 0x00


	//----- nvinfo : EIATTR_KPARAM_INFO
	.align		4
.L_32:
        /*00b8*/ 	.byte	0x04, 0x17
        /*00ba*/ 	.short	(.L_34 - .L_33)
.L_33:
        /*00bc*/ 	.word	0x00000000
        /*00c0*/ 	.short	0x0001
        /*00c2*/ 	.short	0x0008
        /*00c4*/ 	.byte	0x00, 0xf0, 0x21, 0x00


	//----- nvinfo : EIATTR_KPARAM_INFO
	.align		4
.L_34:
        /*00c8*/ 	.byte	0x04, 0x17
        /*00ca*/ 	.short	(.L_36 - .L_35)
.L_35:
        /*00cc*/ 	.word	0x00000000
        /*00d0*/ 	.short	0x0000
        /*00d2*/ 	.short	0x0000
        /*00d4*/ 	.byte	0x00, 0xf0, 0x21, 0x00


	//----- nvinfo : EIATTR_MAXREG_COUNT
	.align		4
.L_36:
        /*00d8*/ 	.byte	0x03, 0x1b
        /*00da*/ 	.short	0x00ff


	//----- nvinfo : EIATTR_EXIT_INSTR_OFFSETS
	.align		4
        /*00dc*/ 	.byte	0x04, 0x1c
        /*00de*/ 	.short	(.L_38 - .L_37)


	//   ....[0]....
.L_37:
        /*00e0*/ 	.word	0x00003240


	//   ....[1]....
        /*00e4*/ 	.word	0x00003290


	//----- nvinfo : EIATTR_CTAIDZ_USED
	.align		4
.L_38:
        /*00e8*/ 	.byte	0x01, 0x04
	.zero		2


	//----- nvinfo : EIATTR_MAX_THREADS
	.align		4
        /*00ec*/ 	.byte	0x04, 0x05
        /*00ee*/ 	.short	(.L_40 - .L_39)
.L_39:
        /*00f0*/ 	.word	0x00000100
        /*00f4*/ 	.word	0x00000001
        /*00f8*/ 	.word	0x00000001
.L_40:


//--------------------- .nv.rel.action            --------------------------
	.section	.nv.rel.action,"",@"SHT_CUDA_RELOCINFO"
	.align	8
	.sectionentsize	8
        /*0000*/ 	.byte	0x73, 0x00, 0x00, 0x00, 0x00, 0x00, 0x00, 0x00, 0x00, 0x00, 0x00, 0x11, 0x25, 0x00, 0x05, 0x36


//--------------------- .nv.constant0.triton__0d1d2d3d4d5d6d7d8910de11 --------------------------
	.section	.nv.constant0.triton__0d1d2d3d4d5d6d7d8910de11,"a",@progbits
	.align	4
.nv.constant0.triton__0d1d2d3d4d5d6d7d8910de11:
	.zero		432


//--------------------- .text.triton__0d1d2d3d4d5d6d7d8910de11 --------------------------
	.section	.text.triton__0d1d2d3d4d5d6d7d8910de11,"ax",@progbits
	.sectionflags	@"SHF_BARRIERS=1"
	.sectioninfo	@"SHI_REGISTERS=128"
	.align	128
        .global         triton__0d1d2d3d4d5d6d7d8910de11
        .type           triton__0d1d2d3d4d5d6d7d8910de11,@function
        .size           triton__0d1d2d3d4d5d6d7d8910de11,(.L_x_1 - triton__0d1d2d3d4d5d6d7d8910de11)
        .other          triton__0d1d2d3d4d5d6d7d8910de11,@"STO_CUDA_ENTRY STV_DEFAULT"
triton__0d1d2d3d4d5d6d7d8910de11:
.text.triton__0d1d2d3d4d5d6d7d8910de11:
[----:B------:R-:W-:-:S02]  /*0000*/  MOV R1, c[0x0][0x28] ;  /* 0x00000a0000017a02 */ /* 0x000fc40000000f00 */
[----:B------:R-:W0:Y:S01]  /*0010*/  S2R R0, SR_CTAID.Z ;  /* 0x0000000000007919 */ /* 0x000e220000002700 */
[----:B------:R-:W1:Y:S01]  /*0020*/  S2UR UR4, SR_CTAID.Y ;  /* 0x00000000000479c3 */ /* 0x000e620000002600 */
[----:B------:R-:W-:Y:S01]  /*0030*/  ULDC.64 UR8, c[0x0][0x118] ;  /* 0x0000460000087ab9 */ /* 0x000fe20000000a00 */
[----:B------:R-:W-:Y:S01]  /*0040*/  PRMT R6, RZ, 0x7610, R6 ;  /* 0x00007610ff067816 */ /* 0x000fe20000000006 */
[----:B------:R-:W2:Y:S01]  /*0050*/  S2R R2, SR_CTAID.X ;  /* 0x0000000000027919 */ /* 0x000ea20000002500 */
[----:B------:R-:W-:Y:S02]  /*0060*/  PRMT R8, RZ, 0x7610, R8 ;  /* 0x00007610ff087816 */ /* 0x000fe40000000008 */
[----:B------:R-:W-:Y:S01]  /*0070*/  PRMT R7, RZ, 0x7610, R7 ;  /* 0x00007610ff077816 */ /* 0x000fe20000000007 */
[----:B------:R-:W3:Y:S01]  /*0080*/  S2R R5, SR_TID.X ;  /* 0x0000000000057919 */ /* 0x000ee20000002100 */
[----:B0-----:R-:W-:Y:S02]  /*0090*/  IADD3 R0, R0, 0x1, RZ ;  /* 0x0000000100007810 */ /* 0x001fe40007ffe0ff */
[----:B--2---:R-:W-:-:S03]  /*00a0*/  SHF.L.U32 R2, R2, 0x6, RZ ;  /* 0x0000000602027819 */ /* 0x004fc600000006ff */
[----:B-1----:R-:W-:Y:S01]  /*00b0*/  IMAD R0, R0, UR4, RZ ;  /* 0x0000000400007c24 */ /* 0x002fe2000f8e02ff */
[----:B------:R-:W-:Y:S01]  /*00c0*/  ULDC.64 UR4, c[0x0][0x1a0] ;  /* 0x0000680000047ab9 */ /* 0x000fe20000000a00 */
[--C-:B---3--:R-:W-:Y:S01]  /*00d0*/  SHF.R.U32.HI R3, RZ, 0x6, R5.reuse ;  /* 0x00000006ff037819 */ /* 0x108fe20000011605 */
[----:B------:R-:W-:Y:S01]  /*00e0*/  UIMAD UR6, UR5, UR4, URZ ;  /* 0x00000004050672a4 */ /* 0x000fe2000f8e023f */
[----:B------:R-:W-:Y:S02]  /*00f0*/  LOP3.LUT R122, R2, 0x3f, R5, 0xf8, !PT ;  /* 0x0000003f027a7812 */ /* 0x000fe400078ef805 */
[----:B------:R-:W-:Y:S02]  /*0100*/  SGXT.U32 R3, R3, 0x2 ;  /* 0x000000020303781a */ /* 0x000fe40000000000 */
[----:B------:R-:W-:Y:S02]  /*0110*/  SHF.L.U32 R4, R0, 0x6, RZ ;  /* 0x0000000600047819 */ /* 0x000fe400000006ff */
[----:B------:R-:W-:-:S02]  /*0120*/  ISETP.GE.AND P0, PT, R122, c[0x0][0x1ac], PT ;  /* 0x00006b007a007a0c */ /* 0x000fc40003f06270 */
[C-C-:B------:R-:W-:Y:S02]  /*0130*/  LOP3.LUT R39, R4.reuse, 0x4, R3.reuse, 0xfe, !PT ;  /* 0x0000000404277812 */ /* 0x140fe400078efe03 */
[C---:B------:R-:W-:Y:S02]  /*0140*/  LOP3.LUT R27, R4.reuse, 0x24, R3, 0xfe, !PT ;  /* 0x00000024041b7812 */ /* 0x040fe400078efe03 */
[C---:B------:R-:W-:Y:S02]  /*0150*/  ISETP.LT.AND P2, PT, R39.reuse, 0x1b80, !P0 ;  /* 0x00001b802700780c */ /* 0x040fe40004741270 */
[----:B------:R-:W-:Y:S01]  /*0160*/  LOP3.LUT R37, R4, R3, RZ, 0xfc, !PT ;  /* 0x0000000304257212 */ /* 0x000fe200078efcff */
[--C-:B------:R-:W-:Y:S01]  /*0170*/  IMAD R21, R39, UR6, R122.reuse ;  /* 0x0000000627157c24 */ /* 0x100fe2000f8e027a */
[----:B------:R-:W-:Y:S01]  /*0180*/  MOV R0, 0x2 ;  /* 0x0000000200007802 */ /* 0x000fe20000000f00 */
[C-C-:B------:R-:W-:Y:S01]  /*0190*/  IMAD R23, R27.reuse, UR6, R122.reuse ;  /* 0x000000061b177c24 */ /* 0x140fe2000f8e027a */
[----:B------:R-:W-:Y:S01]  /*01a0*/  ISETP.LT.AND P5, PT, R27, 0x1b80, !P0 ;  /* 0x00001b801b00780c */ /* 0x000fe200047a1270 */
[C---:B------:R-:W-:Y:S01]  /*01b0*/  IMAD R19, R37.reuse, UR6, R122 ;  /* 0x0000000625137c24 */ /* 0x040fe2000f8e027a */
[----:B------:R-:W-:Y:S01]  /*01c0*/  ISETP.LT.AND P1, PT, R37, 0x1b80, !P0 ;  /* 0x00001b802500780c */ /* 0x000fe20004721270 */
[----:B------:R-:W-:Y:S01]  /*01d0*/  IMAD.WIDE R14, R21, R0, c[0x0][0x160] ;  /* 0x00005800150e7625 */ /* 0x000fe200078e0200 */
[----:B------:R-:W-:-:S02]  /*01e0*/  PRMT R10, RZ, 0x7610, R10 ;  /* 0x00007610ff0a7816 */ /* 0x000fc4000000000a */
[----:B------:R-:W-:Y:S01]  /*01f0*/  LOP3.LUT R41, R4, 0x8, R3, 0xfe, !PT ;  /* 0x0000000804297812 */ /* 0x000fe200078efe03 */
[----:B------:R-:W-:-:S03]  /*0200*/  IMAD.WIDE R16, R23, R0, c[0x0][0x160] ;  /* 0x0000580017107625 */ /* 0x000fc600078e0200 */
[----:B------:R0:W2:Y:S01]  /*0210*/  @P2 LDG.E.EL.U16 R10, [R14.64] ;  /* 0x000000080e0a2981 */ /* 0x0000a2000c2e1500 */
[-C--:B------:R-:W-:Y:S01]  /*0220*/  IMAD.WIDE R12, R19, R0.reuse, c[0x0][0x160] ;  /* 0x00005800130c7625 */ /* 0x080fe200078e0200 */
[----:B------:R-:W-:Y:S02]  /*0230*/  PRMT R9, RZ, 0x7610, R9 ;  /* 0x00007610ff097816 */ /* 0x000fe40000000009 */
[----:B------:R1:W3:Y:S01]  /*0240*/  @P5 LDG.E.EL.U16 R6, [R16.64] ;  /* 0x0000000810065981 */ /* 0x0002e2000c2e1500 */
[----:B------:R-:W-:Y:S01]  /*0250*/  IMAD.HI R24, R27, 0x66666667, RZ ;  /* 0x666666671b187827 */ /* 0x000fe200078e02ff */
[----:B------:R-:W-:Y:S02]  /*0260*/  PRMT R11, RZ, 0x7610, R11 ;  /* 0x00007610ff0b7816 */ /* 0x000fe4000000000b */
[----:B------:R-:W-:Y:S01]  /*0270*/  ISETP.LT.AND P3, PT, R41, 0x1b80, !P0 ;  /* 0x00001b802900780c */ /* 0x000fe20004761270 */
[-C--:B------:R-:W-:Y:S01]  /*0280*/  IMAD.WIDE R20, R21, R0.reuse, c[0x0][0x170] ;  /* 0x00005c0015147625 */ /* 0x080fe200078e0200 */
[----:B------:R4:W5:Y:S03]  /*0290*/  @P1 LDG.E.EL.U16 R8, [R12.64] ;  /* 0x000000080c081981 */ /* 0x000966000c2e1500 */
[----:B0-----:R-:W-:Y:S01]  /*02a0*/  IMAD.HI R15, R27, 0x66666667, RZ ;  /* 0x666666671b0f7827 */ /* 0x001fe200078e02ff */
[----:B------:R0:W2:Y:S03]  /*02b0*/  @P2 LDG.E.EL.U16 R11, [R20.64] ;  /* 0x00000008140b2981 */ /* 0x0000a6000c2e1500 */
[----:B------:R-:W-:Y:S01]  /*02c0*/  IMAD.WIDE R18, R19, R0, c[0x0][0x170] ;  /* 0x00005c0013127625 */ /* 0x000fe200078e0200 */
[----:B-1----:R-:W-:-:S02]  /*02d0*/  SHF.R.U32.HI R16, RZ, 0x1f, R15 ;  /* 0x0000001fff107819 */ /* 0x002fc4000001160f */
[----:B----4-:R-:W-:Y:S01]  /*02e0*/  SHF.R.U32.HI R13, RZ, 0x1f, R24 ;  /* 0x0000001fff0d7819 */ /* 0x010fe20000011618 */
[----:B------:R-:W-:Y:S01]  /*02f0*/  IMAD R25, R41, UR6, R122 ;  /* 0x0000000629197c24 */ /* 0x000fe2000f8e027a */
[----:B------:R1:W4:Y:S01]  /*0300*/  @P1 LDG.E.EL.U16 R9, [R18.64] ;  /* 0x0000000812091981 */ /* 0x000322000c2e1500 */
[----:B------:R-:W-:Y:S01]  /*0310*/  ISETP.GE.AND P6, PT, R27, 0x1b80, PT ;  /* 0x00001b801b00780c */ /* 0x000fe20003fc6270 */
[-C--:B------:R-:W-:Y:S01]  /*0320*/  IMAD.WIDE R22, R23, R0.reuse, c[0x0][0x170] ;  /* 0x00005c0017167625 */ /* 0x080fe200078e0200 */
[----:B------:R-:W-:Y:S02]  /*0330*/  LEA.HI.SX32 R17, R24, R13, 0x19 ;  /* 0x0000000d18117211 */ /* 0x000fe400078fcaff */
[----:B------:R-:W-:Y:S01]  /*0340*/  PRMT R13, RZ, 0x7610, R13 ;  /* 0x00007610ff0d7816 */ /* 0x000fe2000000000d */
[----:B0-----:R-:W-:Y:S01]  /*0350*/  IMAD.WIDE R20, R25, R0, c[0x0][0x160] ;  /* 0x0000580019147625 */ /* 0x001fe200078e0200 */
[C-C-:B------:R-:W-:Y:S01]  /*0360*/  LOP3.LUT R47, R4.reuse, 0xc, R3.reuse, 0xfe, !PT ;  /* 0x0000000c042f7812 */ /* 0x140fe200078efe03 */
[----:B------:R0:W2:Y:S01]  /*0370*/  @P5 LDG.E.EL.U16 R7, [R22.64] ;  /* 0x0000000816075981 */ /* 0x0000a2000c2e1500 */
[----:B-1----:R-:W-:Y:S01]  /*0380*/  LEA.HI.SX32 R19, R15, R16, 0x19 ;  /* 0x000000100f137211 */ /* 0x002fe200078fcaff */
[----:B------:R-:W-:Y:S01]  /*0390*/  IMAD.WIDE R24, R25, R0, c[0x0][0x170] ;  /* 0x00005c0019187625 */ /* 0x000fe200078e0200 */
[----:B------:R-:W-:-:S03]  /*03a0*/  LOP3.LUT R18, R4, 0x24, R3, 0xfe, !PT ;  /* 0x0000002404127812 */ /* 0x000fc600078efe03 */
[C---:B------:R-:W-:Y:S01]  /*03b0*/  IMAD R27, R19.reuse, -0x140, R27 ;  /* 0xfffffec0131b7824 */ /* 0x040fe200078e021b */
[----:B------:R-:W-:Y:S01]  /*03c0*/  MOV R16, 0x4 ;  /* 0x0000000400107802 */ /* 0x000fe20000000f00 */
[----:B------:R1:W2:Y:S01]  /*03d0*/  @P3 LDG.E.EL.U16 R13, [R24.64] ;  /* 0x00000008180d3981 */ /* 0x0002a2000c2e1500 */
[----:B------:R-:W-:Y:S01]  /*03e0*/  PRMT R12, RZ, 0x7610, R12 ;  /* 0x00007610ff0c7816 */ /* 0x000fe2000000000c */
[----:B------:R-:W-:Y:S01]  /*03f0*/  IMAD R29, R19, UR6, R122 ;  /* 0x00000006131d7c24 */ /* 0x000fe2000f8e027a */
[----:B------:R-:W-:Y:S01]  /*0400*/  PRMT R15, RZ, 0x7610, R15 ;  /* 0x00007610ff0f7816 */ /* 0x000fe2000000000f */
[----:B------:R-:W-:Y:S01]  /*0410*/  IMAD R33, R17, -0x140, R18 ;  /* 0xfffffec011217824 */ /* 0x000fe200078e0212 */
[----:B------:R-:W-:Y:S02]  /*0420*/  ISETP.LT.AND P4, PT, R47, 0x1b80, !P0 ;  /* 0x00001b802f00780c */ /* 0x000fe40004781270 */
[----:B------:R-:W-:Y:S01]  /*0430*/  MOV R17, RZ ;  /* 0x000000ff00117202 */ /* 0x000fe20000000f00 */
[----:B------:R0:W2:Y:S01]  /*0440*/  @P3 LDG.E.EL.U16 R12, [R20.64] ;  /* 0x00000008140c3981 */ /* 0x0000a2000c2e1500 */
[----:B-1----:R-:W-:Y:S01]  /*0450*/  IMAD.WIDE R24, R27, R0, c[0x0][0x168] ;  /* 0x00005a001b187625 */ /* 0x002fe200078e0200 */
[----:B------:R-:W-:-:S03]  /*0460*/  MOV R18, RZ ;  /* 0x000000ff00127202 */ /* 0x000fc60000000f00 */
[CC--:B------:R-:W-:Y:S01]  /*0470*/  IMAD.WIDE R26, R29.reuse, R16.reuse, c[0x0][0x178] ;  /* 0x00005e001d1a7625 */ /* 0x0c0fe200078e0210 */
[----:B------:R1:W2:Y:S01]  /*0480*/  @!P6 LDG.E.EL.U16 R15, [R24.64] ;  /* 0x00000008180fe981 */ /* 0x0002a2000c2e1500 */
[----:B------:R-:W-:Y:S02]  /*0490*/  LOP3.LUT R55, R4, 0x10, R3, 0xfe, !PT ;  /* 0x0000001004377812 */ /* 0x000fe400078efe03 */
[----:B------:R-:W-:Y:S01]  /*04a0*/  IMAD.WIDE R28, R29, R16, c[0x0][0x180] ;  /* 0x000060001d1c7625 */ /* 0x000fe200078e0210 */
[----:B0-----:R-:W-:Y:S01]  /*04b0*/  PRMT R20, RZ, 0x7610, R20 ;  /* 0x00007610ff147816 */ /* 0x001fe20000000014 */
[----:B------:R0:W2:Y:S02]  /*04c0*/  @P5 LDG.E.EL R17, [R26.64] ;  /* 0x000000081a115981 */ /* 0x0000a4000c2e1900 */
[----:B------:R-:W-:Y:S01]  /*04d0*/  IMAD.WIDE R30, R33, R0, c[0x0][0x188] ;  /* 0x00006200211e7625 */ /* 0x000fe200078e0200 */
[----:B------:R-:W-:Y:S01]  /*04e0*/  PRMT R14, RZ, 0x7610, R14 ;  /* 0x00007610ff0e7816 */ /* 0x000fe2000000000e */
[----:B------:R0:W2:Y:S02]  /*04f0*/  @P5 LDG.E.EL R18, [R28.64] ;  /* 0x000000081c125981 */ /* 0x0000a4000c2e1900 */
[----:B-1----:R-:W-:Y:S01]  /*0500*/  IMAD.HI R25, R37, 0x66666667, RZ ;  /* 0x6666666725197827 */ /* 0x002fe200078e02ff */
[----:B------:R-:W-:-:S03]  /*0510*/  ISETP.LT.AND P5, PT, R55, 0x1b80, !P0 ;  /* 0x00001b803700780c */ /* 0x000fc600047a1270 */
[----:B------:R-:W-:Y:S02]  /*0520*/  IMAD R35, R47, UR6, R122 ;  /* 0x000000062f237c24 */ /* 0x000fe4000f8e027a */
[----:B------:R-:W-:Y:S01]  /*0530*/  IMAD.WIDE R32, R33, R0, c[0x0][0x190] ;  /* 0x0000640021207625 */ /* 0x000fe200078e0200 */
[----:B0-----:R-:W-:-:S03]  /*0540*/  SHF.R.U32.HI R26, RZ, 0x1f, R25 ;  /* 0x0000001fff1a7819 */ /* 0x001fc60000011619 */
[----:B------:R-:W-:Y:S01]  /*0550*/  IMAD R27, R55, UR6, R122 ;  /* 0x00000006371b7c24 */ /* 0x000fe2000f8e027a */
[----:B------:R0:W2:Y:S01]  /*0560*/  @!P6 LDG.E.EL.U16 R20, [R32.64] ;  /* 0x000000082014e981 */ /* 0x0000a2000c2e1500 */
[----:B------:R-:W-:Y:S01]  /*0570*/  IMAD.WIDE R22, R35, R0, c[0x0][0x160] ;  /* 0x0000580023167625 */ /* 0x000fe200078e0200 */
[----:B------:R-:W-:-:S03]  /*0580*/  PRMT R19, RZ, 0x7610, R19 ;  /* 0x00007610ff137816 */ /* 0x000fc60000000013 */
[-C--:B------:R-:W-:Y:S01]  /*0590*/  IMAD.WIDE R28, R27, R0.reuse, c[0x0][0x160] ;  /* 0x000058001b1c7625 */ /* 0x080fe200078e0200 */
[----:B------:R1:W2:Y:S01]  /*05a0*/  @P4 LDG.E.EL.U16 R14, [R22.64] ;  /* 0x00000008160e4981 */ /* 0x0002a2000c2e1500 */
[----:B------:R-:W-:Y:S02]  /*05b0*/  LOP3.LUT R69, R4, 0x14, R3, 0xfe, !PT ;  /* 0x0000001404457812 */ /* 0x000fe400078efe03 */
[-C--:B0-----:R-:W-:Y:S01]  /*05c0*/  IMAD.WIDE R32, R35, R0.reuse, c[0x0][0x170] ;  /* 0x00005c0023207625 */ /* 0x081fe200078e0200 */
[----:B------:R-:W-:Y:S01]  /*05d0*/  PRMT R21, RZ, 0x7610, R21 ;  /* 0x00007610ff157816 */ /* 0x000fe20000000015 */
[----:B------:R0:W2:Y:S02]  /*05e0*/  @!P6 LDG.E.EL.U16 R19, [R30.64] ;  /* 0x000000081e13e981 */ /* 0x0000a4000c2e1500 */
[----:B------:R-:W-:Y:S01]  /*05f0*/  IMAD.WIDE R34, R27, R0, c[0x0][0x170] ;  /* 0x00005c001b227625 */ /* 0x000fe200078e0200 */
[----:B------:R-:W-:Y:S02]  /*0600*/  LEA.HI.SX32 R27, R25, R26, 0x19 ;  /* 0x0000001a191b7211 */ /* 0x000fe400078fcaff */
[----:B-1----:R-:W-:Y:S01]  /*0610*/  PRMT R23, RZ, 0x7610, R23 ;  /* 0x00007610ff177816 */ /* 0x002fe20000000017 */
[----:B------:R-:W-:Y:S01]  /*0620*/  IMAD.HI R36, R37, 0x66666667, RZ ;  /* 0x6666666725247827 */ /* 0x000fe200078e02ff */
[----:B------:R-:W-:Y:S01]  /*0630*/  ISETP.LT.AND P6, PT, R69, 0x1b80, !P0 ;  /* 0x00001b804500780c */ /* 0x000fe200047c1270 */
[----:B------:R1:W2:Y:S01]  /*0640*/  @P4 LDG.E.EL.U16 R21, [R32.64] ;  /* 0x0000000820154981 */ /* 0x0002a2000c2e1500 */
[----:B------:R-:W-:Y:S01]  /*0650*/  PRMT R22, RZ, 0x7610, R22 ;  /* 0x00007610ff167816 */ /* 0x000fe20000000016 */
[--C-:B------:R-:W-:Y:S01]  /*0660*/  IMAD R43, R27, UR6, R122.reuse ;  /* 0x000000061b2b7c24 */ /* 0x100fe2000f8e027a */
[----:B------:R-:W-:Y:S01]  /*0670*/  MOV R25, RZ ;  /* 0x000000ff00197202 */ /* 0x000fe20000000f00 */
[----:B------:R0:W2:Y:S01]  /*0680*/  @P5 LDG.E.EL.U16 R23, [R34.64] ;  /* 0x0000000822175981 */ /* 0x0000a2000c2e1500 */
[----:B------:R-:W-:Y:S01]  /*0690*/  MOV R26, RZ ;  /* 0x000000ff001a7202 */ /* 0x000fe20000000f00 */
[----:B------:R-:W-:Y:S01]  /*06a0*/  IMAD R53, R69, UR6, R122 ;  /* 0x0000000645357c24 */ /* 0x000fe2000f8e027a */
[----:B------:R-:W-:Y:S01]  /*06b0*/  SHF.R.U32.HI R45, RZ, 0x1f, R36 ;  /* 0x0000001fff2d7819 */ /* 0x000fe20000011624 */
[----:B------:R0:W2:Y:S01]  /*06c0*/  @P5 LDG.E.EL.U16 R22, [R28.64] ;  /* 0x000000081c165981 */ /* 0x0000a2000c2e1500 */
[----:B-1----:R-:W-:Y:S01]  /*06d0*/  IMAD.WIDE R32, R43, R16, c[0x0][0x178] ;  /* 0x00005e002b207625 */ /* 0x002fe200078e0210 */
[----:B------:R-:W-:-:S03]  /*06e0*/  PRMT R24, RZ, 0x7610, R24 ;  /* 0x00007610ff187816 */ /* 0x000fc60000000018 */
[----:B0-----:R-:W-:Y:S01]  /*06f0*/  IMAD.WIDE R34, R43, R16, c[0x0][0x180] ;  /* 0x000060002b227625 */ /* 0x001fe200078e0210 */
[----:B------:R-:W-:Y:S01]  /*0700*/  LEA.HI.SX32 R45, R36, R45, 0x19 ;  /* 0x0000002d242d7211 */ /* 0x000fe200078fcaff */
[----:B------:R0:W2:Y:S02]  /*0710*/  @P1 LDG.E.EL R25, [R32.64] ;  /* 0x0000000820191981 */ /* 0x0000a4000c2e1900 */
[----:B------:R-:W-:Y:S01]  /*0720*/  IMAD.WIDE R30, R53, R0, c[0x0][0x160] ;  /* 0x00005800351e7625 */ /* 0x000fe200078e0200 */
[----:B------:R-:W-:Y:S01]  /*0730*/  LOP3.LUT R28, R4, R3, RZ, 0xfc, !PT ;  /* 0x00000003041c7212 */ /* 0x000fe200078efcff */
[----:B------:R1:W2:Y:S01]  /*0740*/  @P1 LDG.E.EL R26, [R34.64] ;  /* 0x00000008221a1981 */ /* 0x0002a2000c2e1900 */
[----:B------:R-:W-:Y:S01]  /*0750*/  ISETP.GE.AND P1, PT, R37, 0x1b80, PT ;  /* 0x00001b802500780c */ /* 0x000fe20003f26270 */
[----:B------:R-:W-:Y:S02]  /*0760*/  IMAD R37, R27, -0x140, R37 ;  /* 0xfffffec01b257824 */ /* 0x000fe400078e0225 */
[----:B------:R0:W2:Y:S01]  /*0770*/  @P6 LDG.E.EL.U16 R24, [R30.64] ;  /* 0x000000081e186981 */ /* 0x0000a2000c2e1500 */
[--C-:B------:R-:W-:Y:S01]  /*0780*/  IMAD R45, R45, -0x140, R28.reuse ;  /* 0xfffffec02d2d7824 */ /* 0x100fe200078e021c */
[----:B------:R-:W-:Y:S01]  /*0790*/  PRMT R27, RZ, 0x7610, R27 ;  /* 0x00007610ff1b7816 */ /* 0x000fe2000000001b */
[----:B------:R-:W-:Y:S01]  /*07a0*/  IMAD.HI R38, R39, 0x66666667, RZ ;  /* 0x6666666727267827 */ /* 0x000fe200078e02ff */
[----:B------:R-:W-:-:S02]  /*07b0*/  PRMT R28, RZ, 0x7610, R28 ;  /* 0x00007610ff1c7816 */ /* 0x000fc4000000001c */
[----:B------:R-:W-:Y:S01]  /*07c0*/  PRMT R29, RZ, 0x7610, R29 ;  /* 0x00007610ff1d7816 */ /* 0x000fe2000000001d */
[----:B------:R-:W-:-:S04]  /*07d0*/  IMAD.WIDE R42, R45, R0, c[0x0][0x188] ;  /* 0x000062002d2a7625 */ /* 0x000fc800078e0200 */
[----:B0-----:R-:W-:Y:S01]  /*07e0*/  IMAD.HI R30, R39, 0x66666667, RZ ;  /* 0x66666667271e7827 */ /* 0x001fe200078e02ff */
[----:B------:R-:W-:Y:S01]  /*07f0*/  SHF.R.U32.HI R49, RZ, 0x1f, R38 ;  /* 0x0000001fff317819 */ /* 0x000fe20000011626 */
[----:B------:R0:W2:Y:S02]  /*0800*/  @!P1 LDG.E.EL.U16 R28, [R42.64] ;  /* 0x000000082a1c9981 */ /* 0x0000a4000c2e1500 */
[----:B------:R-:W-:Y:S01]  /*0810*/  IMAD.WIDE R36, R37, R0, c[0x0][0x168] ;  /* 0x00005a0025247625 */ /* 0x000fe200078e0200 */
[----:B------:R-:W-:-:S03]  /*0820*/  SHF.R.U32.HI R31, RZ, 0x1f, R30 ;  /* 0x0000001fff1f7819 */ /* 0x000fc6000001161e */
[----:B------:R-:W-:Y:S01]  /*0830*/  IMAD.WIDE R44, R45, R0, c[0x0][0x190] ;  /* 0x000064002d2c7625 */ /* 0x000fe200078e0200 */
[----:B------:R-:W-:Y:S01]  /*0840*/  LEA.HI.SX32 R33, R30, R31, 0x19 ;  /* 0x0000001f1e217211 */ /* 0x000fe200078fcaff */
[----:B------:R0:W2:Y:S01]  /*0850*/  @!P1 LDG.E.EL.U16 R27, [R36.64] ;  /* 0x00000008241b9981 */ /* 0x0000a2000c2e1500 */
[----:B------:R-:W-:-:S03]  /*0860*/  LEA.HI.SX32 R49, R38, R49, 0x19 ;  /* 0x0000003126317211 */ /* 0x000fc600078fcaff */
[----:B------:R0:W2:Y:S01]  /*0870*/  @!P1 LDG.E.EL.U16 R29, [R44.64] ;  /* 0x000000082c1d9981 */ /* 0x0000a2000c2e1500 */
[----:B------:R-:W-:Y:S02]  /*0880*/  ISETP.GE.AND P1, PT, R39, 0x1b80, PT ;  /* 0x00001b802700780c */ /* 0x000fe40003f26270 */
[----:B------:R-:W-:Y:S01]  /*0890*/  LOP3.LUT R38, R4, 0x4, R3, 0xfe, !PT ;  /* 0x0000000404267812 */ /* 0x000fe200078efe03 */
[----:B------:R-:W-:Y:S01]  /*08a0*/  IMAD R39, R33, -0x140, R39 ;  /* 0xfffffec021277824 */ /* 0x000fe200078e0227 */
[----:B------:R-:W-:-:S03]  /*08b0*/  PRMT R30, RZ, 0x7610, R30 ;  /* 0x00007610ff1e7816 */ /* 0x000fc6000000001e */
[----:B------:R-:W-:Y:S02]  /*08c0*/  IMAD R51, R49, -0x140, R38 ;  /* 0xfffffec031337824 */ /* 0x000fe400078e0226 */
[----:B------:R-:W-:Y:S01]  /*08d0*/  IMAD.WIDE R38, R39, R0, c[0x0][0x168] ;  /* 0x00005a0027267625 */ /* 0x000fe200078e0200 */
[----:B-1----:R-:W-:-:S04]  /*08e0*/  PRMT R34, RZ, 0x7610, R34 ;  /* 0x00007610ff227816 */ /* 0x002fc80000000022 */
[----:B------:R1:W2:Y:S01]  /*08f0*/  @!P1 LDG.E.EL.U16 R30, [R38.64] ;  /* 0x00000008261e9981 */ /* 0x0002a2000c2e1500 */
[----:B------:R-:W-:Y:S01]  /*0900*/  IMAD R35, R33, UR6, R122 ;  /* 0x0000000621237c24 */ /* 0x000fe2000f8e027a */
[----:B------:R-:W-:Y:S01]  /*0910*/  PRMT R33, RZ, 0x7610, R33 ;  /* 0x00007610ff217816 */ /* 0x000fe20000000021 */
[----:B------:R-:W-:Y:S01]  /*0920*/  IMAD.WIDE R48, R51, R0, c[0x0][0x188] ;  /* 0x0000620033307625 */ /* 0x000fe200078e0200 */
[----:B------:R-:W-:-:S03]  /*0930*/  LOP3.LUT R77, R4, 0x18, R3, 0xfe, !PT ;  /* 0x00000018044d7812 */ /* 0x000fc600078efe03 */
[----:B------:R-:W-:Y:S01]  /*0940*/  IMAD.WIDE R50, R51, R0, c[0x0][0x190] ;  /* 0x0000640033327625 */ /* 0x000fe200078e0200 */
[----:B------:R-:W-:Y:S01]  /*0950*/  MOV R32, RZ ;  /* 0x000000ff00207202 */ /* 0x000fe20000000f00 */
[----:B------:R0:W2:Y:S02]  /*0960*/  @!P1 LDG.E.EL.U16 R33, [R48.64] ;  /* 0x0000000830219981 */ /* 0x0000a4000c2e1500 */
[----:B-1----:R-:W-:Y:S01]  /*0970*/  IMAD.HI R39, R41, 0x66666667, RZ ;  /* 0x6666666729277827 */ /* 0x002fe200078e02ff */
[----:B------:R-:W-:Y:S01]  /*0980*/  MOV R31, RZ ;  /* 0x000000ff001f7202 */ /* 0x000fe20000000f00 */
[----:B------:R1:W2:Y:S03]  /*0990*/  @!P1 LDG.E.EL.U16 R34, [R50.64] ;  /* 0x0000000832229981 */ /* 0x0002a6000c2e1500 */
[----:B------:R-:W-:Y:S01]  /*09a0*/  SHF.R.U32.HI R40, RZ, 0x1f, R39 ;  /* 0x0000001fff287819 */ /* 0x000fe20000011627 */
[----:B0-----:R-:W-:Y:S01]  /*09b0*/  IMAD.WIDE R44, R35, R16, c[0x0][0x180] ;  /* 0x00006000232c7625 */ /* 0x001fe200078e0210 */
[----:B------:R-:W-:-:S02]  /*09c0*/  ISETP.LT.AND P1, PT, R77, 0x1b80, !P0 ;  /* 0x00001b804d00780c */ /* 0x000fc40004721270 */
[----:B------:R-:W-:Y:S01]  /*09d0*/  LEA.HI.SX32 R46, R39, R40, 0x19 ;  /* 0x00000028272e7211 */ /* 0x000fe200078fcaff */
[----:B------:R-:W-:Y:S01]  /*09e0*/  IMAD.WIDE R42, R35, R16, c[0x0][0x178] ;  /* 0x00005e00232a7625 */ /* 0x000fe200078e0210 */
[----:B------:R-:W-:Y:S01]  /*09f0*/  PRMT R35, RZ, 0x7610, R35 ;  /* 0x00007610ff237816 */ /* 0x000fe20000000023 */
[----:B------:R0:W2:Y:S01]  /*0a00*/  @P2 LDG.E.EL R32, [R44.64] ;  /* 0x000000082c202981 */ /* 0x0000a2000c2e1900 */
[----:B------:R-:W-:Y:S01]  /*0a10*/  LOP3.LUT R83, R4, 0x1c, R3, 0xfe, !PT ;  /* 0x0000001c04537812 */ /* 0x000fe200078efe03 */
[----:B------:R-:W-:Y:S02]  /*0a20*/  IMAD.WIDE R48, R53, R0, c[0x0][0x170] ;  /* 0x00005c0035307625 */ /* 0x000fe400078e0200 */
[----:B------:R1:W2:Y:S01]  /*0a30*/  @P2 LDG.E.EL R31, [R42.64] ;  /* 0x000000082a1f2981 */ /* 0x0002a2000c2e1900 */
[----:B------:R-:W-:Y:S01]  /*0a40*/  ISETP.LT.AND P2, PT, R83, 0x1b80, !P0 ;  /* 0x00001b805300780c */ /* 0x000fe20004741270 */
[----:B------:R-:W-:Y:S01]  /*0a50*/  IMAD.HI R54, R41, 0x66666667, RZ ;  /* 0x6666666729367827 */ /* 0x000fe200078e02ff */
[----:B------:R-:W-:Y:S01]  /*0a60*/  PRMT R36, RZ, 0x7610, R36 ;  /* 0x00007610ff247816 */ /* 0x000fe20000000024 */
[----:B------:R1:W2:Y:S02]  /*0a70*/  @P6 LDG.E.EL.U16 R35, [R48.64] ;  /* 0x0000000830236981 */ /* 0x0002a4000c2e1500 */
[----:B0-----:R-:W-:-:S02]  /*0a80*/  IMAD R45, R77, UR6, R122 ;  /* 0x000000064d2d7c24 */ /* 0x001fc4000f8e027a */
[----:B------:R-:W-:Y:S01]  /*0a90*/  IMAD R53, R46, UR6, R122 ;  /* 0x000000062e357c24 */ /* 0x000fe2000f8e027a */
[----:B------:R-:W-:Y:S01]  /*0aa0*/  MOV R39, RZ ;  /* 0x000000ff00277202 */ /* 0x000fe20000000f00 */
[----:B-1----:R-:W-:Y:S01]  /*0ab0*/  IMAD.WIDE R42, R45, R0, c[0x0][0x160] ;  /* 0x000058002d2a7625 */ /* 0x002fe200078e0200 */
[----:B------:R-:W-:Y:S02]  /*0ac0*/  MOV R40, RZ ;  /* 0x000000ff00287202 */ /* 0x000fe40000000f00 */
[----:B------:R-:W-:Y:S01]  /*0ad0*/  SHF.R.U32.HI R57, RZ, 0x1f, R54 ;  /* 0x0000001fff397819 */ /* 0x000fe20000011636 */
[----:B------:R-:W-:Y:S01]  /*0ae0*/  IMAD.HI R56, R47, 0x66666667, RZ ;  /* 0x666666672f387827 */ /* 0x000fe200078e02ff */
[----:B------:R-:W-:Y:S01]  /*0af0*/  PRMT R37, RZ, 0x7610, R37 ;  /* 0x00007610ff257816 */ /* 0x000fe20000000025 */
[----:B------:R0:W2:Y:S02]  /*0b00*/  @P1 LDG.E.EL.U16 R36, [R42.64] ;  /* 0x000000082a241981 */ /* 0x0000a4000c2e1500 */
[----:B------:R-:W-:Y:S01]  /*0b10*/  IMAD.WIDE R48, R53, R16, c[0x0][0x178] ;  /* 0x00005e0035307625 */ /* 0x000fe200078e0210 */
[----:B------:R-:W-:-:S03]  /*0b20*/  PRMT R38, RZ, 0x7610, R38 ;  /* 0x00007610ff267816 */ /* 0x000fc60000000026 */
[----:B------:R-:W-:Y:S01]  /*0b30*/  IMAD R65, R83, UR6, R122 ;  /* 0x0000000653417c24 */ /* 0x000fe2000f8e027a */
[----:B------:R-:W-:Y:S01]  /*0b40*/  SHF.R.U32.HI R59, RZ, 0x1f, R56 ;  /* 0x0000001fff3b7819 */ /* 0x000fe20000011638 */
[----:B------:R-:W-:Y:S01]  /*0b50*/  IMAD.WIDE R52, R53, R16, c[0x0][0x180] ;  /* 0x0000600035347625 */ /* 0x000fe200078e0210 */
[----:B------:R-:W-:Y:S01]  /*0b60*/  LEA.HI.SX32 R57, R54, R57, 0x19 ;  /* 0x0000003936397211 */ /* 0x000fe200078fcaff */
[----:B------:R1:W2:Y:S01]  /*0b70*/  @P3 LDG.E.EL R39, [R48.64] ;  /* 0x0000000830273981 */ /* 0x0002a2000c2e1900 */
[----:B0-----:R-:W-:Y:S01]  /*0b80*/  LOP3.LUT R42, R4, 0x8, R3, 0xfe, !PT ;  /* 0x00000008042a7812 */ /* 0x001fe200078efe03 */
[-C--:B------:R-:W-:Y:S02]  /*0b90*/  IMAD.WIDE R50, R45, R0.reuse, c[0x0][0x170] ;  /* 0x00005c002d327625 */ /* 0x080fe400078e0200 */
[----:B------:R0:W2:Y:S02]  /*0ba0*/  @P3 LDG.E.EL R40, [R52.64] ;  /* 0x0000000834283981 */ /* 0x0000a4000c2e1900 */
[----:B------:R-:W-:Y:S01]  /*0bb0*/  IMAD.WIDE R44, R65, R0, c[0x0][0x160] ;  /* 0x00005800412c7625 */ /* 0x000fe200078e0200 */
[----:B------:R-:W-:Y:S01]  /*0bc0*/  ISETP.GE.AND P3, PT, R41, 0x1b80, PT ;  /* 0x00001b802900780c */ /* 0x000fe20003f66270 */
[----:B------:R0:W2:Y:S01]  /*0bd0*/  @P1 LDG.E.EL.U16 R37, [R50.64] ;  /* 0x0000000832251981 */ /* 0x0000a2000c2e1500 */
[----:B------:R-:W-:Y:S01]  /*0be0*/  LEA.HI.SX32 R54, R56, R59, 0x19 ;  /* 0x0000003b38367211 */ /* 0x000fe200078fcaff */
[----:B------:R-:W-:-:S02]  /*0bf0*/  IMAD R59, R57, -0x140, R42 ;  /* 0xfffffec0393b7824 */ /* 0x000fc400078e022a */
[----:B------:R1:W2:Y:S01]  /*0c00*/  @P2 LDG.E.EL.U16 R38, [R44.64] ;  /* 0x000000082c262981 */ /* 0x0002a2000c2e1500 */
[----:B------:R-:W-:Y:S01]  /*0c10*/  PRMT R42, RZ, 0x7610, R42 ;  /* 0x00007610ff2a7816 */ /* 0x000fe2000000002a */
[----:B------:R-:W-:Y:S01]  /*0c20*/  IMAD.WIDE R56, R59, R0, c[0x0][0x188] ;  /* 0x000062003b387625 */ /* 0x000fe200078e0200 */
[----:B------:R-:W-:-:S03]  /*0c30*/  PRMT R43, RZ, 0x7610, R43 ;  /* 0x00007610ff2b7816 */ /* 0x000fc6000000002b */
[--C-:B0-----:R-:W-:Y:S01]  /*0c40*/  IMAD R51, R46, -0x140, R41.reuse ;  /* 0xfffffec02e337824 */ /* 0x101fe200078e0229 */
[----:B------:R-:W-:Y:S01]  /*0c50*/  PRMT R41, RZ, 0x7610, R41 ;  /* 0x00007610ff297816 */ /* 0x000fe20000000029 */
[----:B-1----:R-:W-:Y:S01]  /*0c60*/  IMAD.HI R44, R47, 0x66666667, RZ ;  /* 0x666666672f2c7827 */ /* 0x002fe200078e02ff */
[----:B------:R0:W2:Y:S03]  /*0c70*/  @!P3 LDG.E.EL.U16 R42, [R56.64] ;  /* 0x00000008382ab981 */ /* 0x0000a6000c2e1500 */
[----:B------:R-:W-:Y:S01]  /*0c80*/  IMAD.WIDE R50, R51, R0, c[0x0][0x168] ;  /* 0x00005a0033327625 */ /* 0x000fe200078e0200 */
[----:B------:R-:W-:-:S03]  /*0c90*/  SHF.R.U32.HI R45, RZ, 0x1f, R44 ;  /* 0x0000001fff2d7819 */ /* 0x000fc6000001162c */
[----:B------:R-:W-:Y:S01]  /*0ca0*/  IMAD.WIDE R58, R59, R0, c[0x0][0x190] ;  /* 0x000064003b3a7625 */ /* 0x000fe200078e0200 */
[----:B------:R-:W-:Y:S01]  /*0cb0*/  LEA.HI.SX32 R48, R44, R45, 0x19 ;  /* 0x0000002d2c307211 */ /* 0x000fe200078fcaff */
[----:B------:R1:W2:Y:S01]  /*0cc0*/  @!P3 LDG.E.EL.U16 R41, [R50.64] ;  /* 0x000000083229b981 */ /* 0x0002a2000c2e1500 */
[----:B------:R-:W-:-:S03]  /*0cd0*/  LOP3.LUT R61, R4, 0xc, R3, 0xfe, !PT ;  /* 0x0000000c043d7812 */ /* 0x000fc600078efe03 */
[----:B------:R0:W2:Y:S01]  /*0ce0*/  @!P3 LDG.E.EL.U16 R43, [R58.64] ;  /* 0x000000083a2bb981 */ /* 0x0000a2000c2e1500 */
[----:B------:R-:W-:Y:S01]  /*0cf0*/  ISETP.GE.AND P3, PT, R47, 0x1b80, PT ;  /* 0x00001b802f00780c */ /* 0x000fe20003f66270 */
[----:B------:R-:W-:Y:S01]  /*0d00*/  IMAD R53, R48, -0x140, R47 ;  /* 0xfffffec030357824 */ /* 0x000fe200078e022f */
[----:B------:R-:W-:Y:S01]  /*0d10*/  PRMT R44, RZ, 0x7610, R44 ;  /* 0x00007610ff2c7816 */ /* 0x000fe2000000002c */
[----:B------:R-:W-:Y:S02]  /*0d20*/  IMAD R63, R54, -0x140, R61 ;  /* 0xfffffec0363f7824 */ /* 0x000fe400078e023d */
[----:B------:R-:W-:Y:S01]  /*0d30*/  IMAD.WIDE R52, R53, R0, c[0x0][0x168] ;  /* 0x00005a0035347625 */ /* 0x000fe200078e0200 */
[----:B------:R-:W-:-:S03]  /*0d40*/  PRMT R47, RZ, 0x7610, R47 ;  /* 0x00007610ff2f7816 */ /* 0x000fc6000000002f */
[----:B------:R-:W-:Y:S01]  /*0d50*/  IMAD R49, R48, UR6, R122 ;  /* 0x0000000630317c24 */ /* 0x000fe2000f8e027a */
[----:B------:R-:W-:Y:S01]  /*0d60*/  PRMT R48, RZ, 0x7610, R48 ;  /* 0x00007610ff307816 */ /* 0x000fe20000000030 */
[CC--:B------:R-:W-:Y:S01]  /*0d70*/  IMAD.WIDE R60, R63.reuse, R0.reuse, c[0x0][0x188] ;  /* 0x000062003f3c7625 */ /* 0x0c0fe200078e0200 */
[----:B------:R-:W-:Y:S01]  /*0d80*/  LOP3.LUT R95, R4, 0x20, R3, 0xfe, !PT ;  /* 0x00000020045f7812 */ /* 0x000fe200078efe03 */
[----:B------:R1:W2:Y:S02]  /*0d90*/  @!P3 LDG.E.EL.U16 R44, [R52.64] ;  /* 0x00000008342cb981 */ /* 0x0002a4000c2e1500 */
[----:B------:R-:W-:Y:S01]  /*0da0*/  IMAD.WIDE R62, R63, R0, c[0x0][0x190] ;  /* 0x000064003f3e7625 */ /* 0x000fe200078e0200 */
[----:B------:R-:W-:Y:S01]  /*0db0*/  MOV R45, RZ ;  /* 0x000000ff002d7202 */ /* 0x000fe20000000f00 */
[----:B------:R1:W2:Y:S01]  /*0dc0*/  @!P3 LDG.E.EL.U16 R47, [R60.64] ;  /* 0x000000083c2fb981 */ /* 0x0002a2000c2e1500 */
[----:B------:R-:W-:Y:S01]  /*0dd0*/  MOV R46, RZ ;  /* 0x000000ff002e7202 */ /* 0x000fe20000000f00 */
[----:B0-----:R-:W-:-:S02]  /*0de0*/  IMAD.WIDE R56, R49, R16, c[0x0][0x178] ;  /* 0x00005e0031387625 */ /* 0x001fc400078e0210 */
[----:B------:R0:W2:Y:S02]  /*0df0*/  @!P3 LDG.E.EL.U16 R48, [R62.64] ;  /* 0x000000083e30b981 */ /* 0x0000a4000c2e1500 */
[----:B-1----:R-:W-:Y:S01]  /*0e00*/  IMAD.HI R53, R55, 0x66666667, RZ ;  /* 0x6666666737357827 */ /* 0x002fe200078e02ff */
[----:B------:R-:W-:Y:S01]  /*0e10*/  ISETP.LT.AND P3, PT, R95, 0x1b80, !P0 ;  /* 0x00001b805f00780c */ /* 0x000fe20004761270 */
[----:B------:R1:W2:Y:S02]  /*0e20*/  @P4 LDG.E.EL R45, [R56.64] ;  /* 0x00000008382d4981 */ /* 0x0002a4000c2e1900 */
[----:B------:R-:W-:Y:S01]  /*0e30*/  IMAD.WIDE R58, R49, R16, c[0x0][0x180] ;  /* 0x00006000313a7625 */ /* 0x000fe200078e0210 */
[----:B------:R-:W-:-:S03]  /*0e40*/  SHF.R.U32.HI R54, RZ, 0x1f, R53 ;  /* 0x0000001fff367819 */ /* 0x000fc60000011635 */
[----:B------:R-:W-:Y:S01]  /*0e50*/  IMAD R67, R95, UR6, R122 ;  /* 0x000000065f437c24 */ /* 0x000fe2000f8e027a */
[----:B------:R-:W-:Y:S01]  /*0e60*/  LEA.HI.SX32 R64, R53, R54, 0x19 ;  /* 0x0000003635407211 */ /* 0x000fe200078fcaff */
[----:B------:R0:W2:Y:S01]  /*0e70*/  @P4 LDG.E.EL R46, [R58.64] ;  /* 0x000000083a2e4981 */ /* 0x0000a2000c2e1900 */
[----:B------:R-:W-:Y:S01]  /*0e80*/  PRMT R49, RZ, 0x7610, R49 ;  /* 0x00007610ff317816 */ /* 0x000fe20000000031 */
[-C--:B-1----:R-:W-:Y:S01]  /*0e90*/  IMAD.WIDE R56, R65, R0.reuse, c[0x0][0x170] ;  /* 0x00005c0041387625 */ /* 0x082fe200078e0200 */
[----:B------:R-:W-:Y:S02]  /*0ea0*/  PRMT R50, RZ, 0x7610, R50 ;  /* 0x00007610ff327816 */ /* 0x000fe40000000032 */
[----:B------:R-:W-:Y:S01]  /*0eb0*/  PRMT R51, RZ, 0x7610, R51 ;  /* 0x00007610ff337816 */ /* 0x000fe20000000033 */
[CC--:B------:R-:W-:Y:S01]  /*0ec0*/  IMAD.WIDE R60, R67.reuse, R0.reuse, c[0x0][0x170] ;  /* 0x00005c00433c7625 */ /* 0x0c0fe200078e0200 */
[----:B------:R-:W-:Y:S01]  /*0ed0*/  LOP3.LUT R97, R4, 0x28, R3, 0xfe, !PT ;  /* 0x0000002804617812 */ /* 0x000fe200078efe03 */
[----:B------:R1:W2:Y:S02]  /*0ee0*/  @P2 LDG.E.EL.U16 R49, [R56.64] ;  /* 0x0000000838312981 */ /* 0x0002a4000c2e1500 */
[----:B0-----:R-:W-:-:S04]  /*0ef0*/  IMAD.WIDE R58, R67, R0, c[0x0][0x160] ;  /* 0x00005800433a7625 */ /* 0x001fc800078e0200 */
[----:B------:R-:W-:-:S04]  /*0f00*/  IMAD.HI R68, R69, 0x66666667, RZ ;  /* 0x6666666745447827 */ /* 0x000fc800078e02ff */
[----:B------:R-:W-:Y:S01]  /*0f10*/  IMAD.HI R66, R55, 0x66666667, RZ ;  /* 0x6666666737427827 */ /* 0x000fe200078e02ff */
[----:B------:R-:W-:Y:S01]  /*0f20*/  ISETP.LT.AND P4, PT, R97, 0x1b80, !P0 ;  /* 0x00001b806100780c */ /* 0x000fe20004781270 */
[----:B------:R0:W2:Y:S02]  /*0f30*/  @P3 LDG.E.EL.U16 R50, [R58.64] ;  /* 0x000000083a323981 */ /* 0x0000a4000c2e1500 */
[----:B------:R-:W-:Y:S01]  /*0f40*/  IMAD R65, R64, UR6, R122 ;  /* 0x0000000640417c24 */ /* 0x000fe2000f8e027a */
[----:B------:R-:W-:Y:S01]  /*0f50*/  MOV R53, RZ ;  /* 0x000000ff00357202 */ /* 0x000fe20000000f00 */
[----:B------:R3:W2:Y:S01]  /*0f60*/  @P3 LDG.E.EL.U16 R51, [R60.64] ;  /* 0x000000083c333981 */ /* 0x0006a2000c2e1500 */
[----:B------:R-:W-:Y:S02]  /*0f70*/  MOV R54, RZ ;  /* 0x000000ff00367202 */ /* 0x000fe40000000f00 */
[----:B-1----:R-:W-:Y:S02]  /*0f80*/  SHF.R.U32.HI R57, RZ, 0x1f, R68 ;  /* 0x0000001fff397819 */ /* 0x002fe40000011644 */
[----:B------:R-:W-:Y:S01]  /*0f90*/  SHF.R.U32.HI R67, RZ, 0x1f, R66 ;  /* 0x0000001fff437819 */ /* 0x000fe20000011642 */
[----:B0-----:R-:W-:Y:S01]  /*0fa0*/  IMAD.WIDE R58, R65, R16, c[0x0][0x178] ;  /* 0x00005e00413a7625 */ /* 0x001fe200078e0210 */
[----:B------:R-:W-:-:S03]  /*0fb0*/  LEA.HI.SX32 R70, R68, R57, 0x19 ;  /* 0x0000003944467211 */ /* 0x000fc600078fcaff */
[----:B---3--:R-:W-:Y:S01]  /*0fc0*/  IMAD.WIDE R60, R65, R16, c[0x0][0x180] ;  /* 0x00006000413c7625 */ /* 0x008fe200078e0210 */
[----:B------:R-:W-:Y:S01]  /*0fd0*/  LEA.HI.SX32 R66, R66, R67, 0x19 ;  /* 0x0000004342427211 */ /* 0x000fe200078fcaff */
[----:B------:R0:W3:Y:S01]  /*0fe0*/  @P5 LDG.E.EL R53, [R58.64] ;  /* 0x000000083a355981 */ /* 0x0000e2000c2e1900 */
[----:B------:R-:W-:Y:S01]  /*0ff0*/  LOP3.LUT R57, R4, 0x10, R3, 0xfe, !PT ;  /* 0x0000001004397812 */ /* 0x000fe200078efe03 */
[----:B------:R-:W-:Y:S01]  /*1000*/  IMAD R79, R97, UR6, R122 ;  /* 0x00000006614f7c24 */ /* 0x000fe2000f8e027a */
[----:B------:R-:W-:Y:S01]  /*1010*/  PRMT R52, RZ, 0x7610, R52 ;  /* 0x00007610ff347816 */ /* 0x000fe20000000034 */
[----:B------:R1:W2:Y:S01]  /*1020*/  @P5 LDG.E.EL R54, [R60.64] ;  /* 0x000000083c365981 */ /* 0x0002a2000c2e1900 */
[----:B------:R-:W-:Y:S01]  /*1030*/  ISETP.GE.AND P5, PT, R55, 0x1b80, PT ;  /* 0x00001b803700780c */ /* 0x000fe20003fa6270 */
[----:B------:R-:W-:-:S04]  /*1040*/  IMAD.WIDE R62, R79, R0, c[0x0][0x160] ;  /* 0x000058004f3e7625 */ /* 0x000fc800078e0200 */
[----:B------:R-:W-:Y:S01]  /*1050*/  IMAD R65, R66, -0x140, R57 ;  /* 0xfffffec042417824 */ /* 0x000fe200078e0239 */
[----:B------:R0:W2:Y:S01]  /*1060*/  @P4 LDG.E.EL.U16 R52, [R62.64] ;  /* 0x000000083e344981 */ /* 0x0000a2000c2e1500 */
[--C-:B------:R-:W-:Y:S01]  /*1070*/  IMAD R67, R64, -0x140, R55.reuse ;  /* 0xfffffec040437824 */ /* 0x100fe200078e0237 */
[----:B------:R-:W-:Y:S02]  /*1080*/  PRMT R55, RZ, 0x7610, R55 ;  /* 0x00007610ff377816 */ /* 0x000fe40000000037 */
[----:B------:R-:W-:Y:S01]  /*1090*/  PRMT R56, RZ, 0x7610, R56 ;  /* 0x00007610ff387816 */ /* 0x000fe20000000038 */
[-C--:B------:R-:W-:Y:S01]  /*10a0*/  IMAD.WIDE R66, R67, R0.reuse, c[0x0][0x168] ;  /* 0x00005a0043427625 */ /* 0x080fe200078e0200 */
[----:B------:R-:W-:Y:S02]  /*10b0*/  PRMT R57, RZ, 0x7610, R57 ;  /* 0x00007610ff397816 */ /* 0x000fe40000000039 */
[----:B------:R-:W-:Y:S01]  /*10c0*/  SHF.R.U32.HI R71, RZ, 0x1f, R68 ;  /* 0x0000001fff477819 */ /* 0x000fe20000011644 */
[CC--:B0-----:R-:W-:Y:S01]  /*10d0*/  IMAD.WIDE R62, R65.reuse, R0.reuse, c[0x0][0x188] ;  /* 0x00006200413e7625 */ /* 0x0c1fe200078e0200 */
[----:B------:R0:W2:Y:S03]  /*10e0*/  @!P5 LDG.E.EL.U16 R55, [R66.64] ;  /* 0x000000084237d981 */ /* 0x0000a6000c2e1500 */
[-C--:B------:R-:W-:Y:S01]  /*10f0*/  IMAD.WIDE R64, R65, R0.reuse, c[0x0][0x190] ;  /* 0x0000640041407625 */ /* 0x080fe200078e0200 */
[----:B------:R-:W-:Y:S01]  /*1100*/  LEA.HI.SX32 R71, R68, R71, 0x19 ;  /* 0x0000004744477211 */ /* 0x000fe200078fcaff */
[----:B------:R0:W2:Y:S04]  /*1110*/  @!P5 LDG.E.EL.U16 R56, [R62.64] ;  /* 0x000000083e38d981 */ /* 0x0000a8000c2e1500 */
[----:B------:R0:W2:Y:S01]  /*1120*/  @!P5 LDG.E.EL.U16 R57, [R64.64] ;  /* 0x000000084039d981 */ /* 0x0000a2000c2e1500 */
[----:B------:R-:W-:Y:S01]  /*1130*/  ISETP.GE.AND P5, PT, R69, 0x1b80, PT ;  /* 0x00001b804500780c */ /* 0x000fe20003fa6270 */
[C---:B------:R-:W-:Y:S01]  /*1140*/  IMAD R75, R71.reuse, -0x140, R69 ;  /* 0xfffffec0474b7824 */ /* 0x040fe200078e0245 */
[----:B------:R-:W-:Y:S01]  /*1150*/  PRMT R58, RZ, 0x7610, R58 ;  /* 0x00007610ff3a7816 */ /* 0x000fe2000000003a */
[----:B------:R-:W-:Y:S01]  /*1160*/  IMAD R71, R71, UR6, R122 ;  /* 0x0000000647477c24 */ /* 0x000fe2000f8e027a */
[----:B------:R-:W-:Y:S01]  /*1170*/  LOP3.LUT R73, R4, 0x14, R3, 0xfe, !PT ;  /* 0x0000001404497812 */ /* 0x000fe200078efe03 */
[----:B------:R-:W-:Y:S01]  /*1180*/  IMAD.WIDE R74, R75, R0, c[0x0][0x168] ;  /* 0x00005a004b4a7625 */ /* 0x000fe200078e0200 */
[----:B------:R-:W-:-:S02]  /*1190*/  MOV R59, RZ ;  /* 0x000000ff003b7202 */ /* 0x000fc40000000f00 */
[----:B-1----:R-:W-:Y:S01]  /*11a0*/  MOV R60, RZ ;  /* 0x000000ff003c7202 */ /* 0x002fe20000000f00 */
[----:B------:R-:W-:Y:S01]  /*11b0*/  IMAD.WIDE R68, R71, R16, c[0x0][0x178] ;  /* 0x00005e0047447625 */ /* 0x000fe200078e0210 */
[----:B------:R-:W-:-:S03]  /*11c0*/  LOP3.LUT R103, R4, 0x2c, R3, 0xfe, !PT ;  /* 0x0000002c04677812 */ /* 0x000fc600078efe03 */
[----:B0-----:R-:W-:Y:S01]  /*11d0*/  IMAD.WIDE R66, R71, R16, c[0x0][0x180] ;  /* 0x0000600047427625 */ /* 0x001fe200078e0210 */
[----:B------:R0:W2:Y:S03]  /*11e0*/  @!P5 LDG.E.EL.U16 R58, [R74.64] ;  /* 0x000000084a3ad981 */ /* 0x0000a6000c2e1500 */
[----:B------:R-:W-:Y:S01]  /*11f0*/  IMAD R73, R70, -0x140, R73 ;  /* 0xfffffec046497824 */ /* 0x000fe200078e0249 */
[----:B------:R-:W-:Y:S01]  /*1200*/  PRMT R61, RZ, 0x7610, R61 ;  /* 0x00007610ff3d7816 */ /* 0x000fe2000000003d */
[----:B------:R1:W2:Y:S01]  /*1210*/  @P6 LDG.E.EL R59, [R68.64] ;  /* 0x00000008443b6981 */ /* 0x0002a2000c2e1900 */
[----:B------:R-:W-:Y:S01]  /*1220*/  PRMT R70, RZ, 0x7610, R70 ;  /* 0x00007610ff467816 */ /* 0x000fe20000000046 */
[-C--:B------:R-:W-:Y:S02]  /*1230*/  IMAD.WIDE R64, R73, R0.reuse, c[0x0][0x188] ;  /* 0x0000620049407625 */ /* 0x080fe400078e0200 */
[----:B------:R1:W2:Y:S02]  /*1240*/  @P6 LDG.E.EL R60, [R66.64] ;  /* 0x00000008423c6981 */ /* 0x0002a4000c2e1900 */
[----:B0-----:R-:W-:Y:S01]  /*1250*/  IMAD.HI R75, R77, 0x66666667, RZ ;  /* 0x666666674d4b7827 */ /* 0x001fe200078e02ff */
[----:B------:R-:W-:Y:S01]  /*1260*/  ISETP.LT.AND P6, PT, R103, 0x1b80, !P0 ;  /* 0x00001b806700780c */ /* 0x000fe200047c1270 */
[----:B------:R0:W2:Y:S02]  /*1270*/  @!P5 LDG.E.EL.U16 R61, [R64.64] ;  /* 0x00000008403dd981 */ /* 0x0000a4000c2e1500 */
[----:B------:R-:W-:Y:S01]  /*1280*/  IMAD.WIDE R62, R73, R0, c[0x0][0x190] ;  /* 0x00006400493e7625 */ /* 0x000fe200078e0200 */
[----:B------:R-:W-:-:S02]  /*1290*/  LOP3.LUT R107, R4, 0x30, R3, 0xfe, !PT ;  /* 0x00000030046b7812 */ /* 0x000fc400078efe03 */
[----:B------:R-:W-:Y:S01]  /*12a0*/  SHF.R.U32.HI R76, RZ, 0x1f, R75 ;  /* 0x0000001fff4c7819 */ /* 0x000fe2000001164b */
[--C-:B-1----:R-:W-:Y:S01]  /*12b0*/  IMAD R67, R103, UR6, R122.reuse ;  /* 0x0000000667437c24 */ /* 0x102fe2000f8e027a */
[----:B------:R1:W2:Y:S01]  /*12c0*/  @!P5 LDG.E.EL.U16 R70, [R62.64] ;  /* 0x000000083e46d981 */ /* 0x0002a2000c2e1500 */
[----:B------:R-:W-:Y:S02]  /*12d0*/  ISETP.LT.AND P5, PT, R107, 0x1b80, !P0 ;  /* 0x00001b806b00780c */ /* 0x000fe400047a1270 */
[----:B------:R-:W-:Y:S01]  /*12e0*/  LEA.HI.SX32 R78, R75, R76, 0x19 ;  /* 0x0000004c4b4e7211 */ /* 0x000fe200078fcaff */
[----:B0-----:R-:W-:Y:S01]  /*12f0*/  IMAD.WIDE R64, R79, R0, c[0x0][0x170] ;  /* 0x00005c004f407625 */ /* 0x001fe200078e0200 */
[----:B------:R-:W-:Y:S02]  /*1300*/  PRMT R71, RZ, 0x7610, R71 ;  /* 0x00007610ff477816 */ /* 0x000fe40000000047 */
[----:B------:R-:W-:Y:S01]  /*1310*/  PRMT R73, RZ, 0x7610, R73 ;  /* 0x00007610ff497816 */ /* 0x000fe20000000049 */
[----:B------:R-:W-:-:S02]  /*1320*/  IMAD R91, R107, UR6, R122 ;  /* 0x000000066b5b7c24 */ /* 0x000fc4000f8e027a */
[-C--:B-1----:R-:W-:Y:S01]  /*1330*/  IMAD.WIDE R62, R67, R0.reuse, c[0x0][0x170] ;  /* 0x00005c00433e7625 */ /* 0x082fe200078e0200 */
[----:B------:R-:W-:Y:S01]  /*1340*/  PRMT R74, RZ, 0x7610, R74 ;  /* 0x00007610ff4a7816 */ /* 0x000fe2000000004a */
[----:B------:R0:W2:Y:S02]  /*1350*/  @P4 LDG.E.EL.U16 R71, [R64.64] ;  /* 0x0000000840474981 */ /* 0x0000a4000c2e1500 */
[----:B------:R-:W-:Y:S01]  /*1360*/  IMAD.HI R82, R77, 0x66666667, RZ ;  /* 0x666666674d527827 */ /* 0x000fe200078e02ff */
[----:B------:R-:W-:Y:S01]  /*1370*/  MOV R75, RZ ;  /* 0x000000ff004b7202 */ /* 0x000fe20000000f00 */
[----:B------:R1:W2:Y:S02]  /*1380*/  @P6 LDG.E.EL.U16 R73, [R62.64] ;  /* 0x000000083e496981 */ /* 0x0002a4000c2e1500 */
[----:B------:R-:W-:Y:S01]  /*1390*/  IMAD R79, R78, UR6, R122 ;  /* 0x000000064e4f7c24 */ /* 0x000fe2000f8e027a */
[----:B------:R-:W-:Y:S01]  /*13a0*/  MOV R76, RZ ;  /* 0x000000ff004c7202 */ /* 0x000fe20000000f00 */
[----:B------:R-:W-:Y:S01]  /*13b0*/  IMAD.WIDE R68, R67, R0, c[0x0][0x160] ;  /* 0x0000580043447625 */ /* 0x000fe200078e0200 */
[----:B------:R-:W-:-:S03]  /*13c0*/  SHF.R.U32.HI R85, RZ, 0x1f, R82 ;  /* 0x0000001fff557819 */ /* 0x000fc60000011652 */
[----:B------:R-:W-:Y:S01]  /*13d0*/  IMAD.WIDE R66, R91, R0, c[0x0][0x160] ;  /* 0x000058005b427625 */ /* 0x000fe200078e0200 */
[----:B------:R-:W-:-:S03]  /*13e0*/  PRMT R72, RZ, 0x7610, R72 ;  /* 0x00007610ff487816 */ /* 0x000fc60000000048 */
[CC--:B0-----:R-:W-:Y:S01]  /*13f0*/  IMAD.WIDE R64, R79.reuse, R16.reuse, c[0x0][0x178] ;  /* 0x00005e004f407625 */ /* 0x0c1fe200078e0210 */
[----:B------:R0:W2:Y:S03]  /*1400*/  @P5 LDG.E.EL.U16 R74, [R66.64] ;  /* 0x00000008424a5981 */ /* 0x0000a6000c2e1500 */
[----:B-1----:R-:W-:Y:S01]  /*1410*/  IMAD.WIDE R62, R79, R16, c[0x0][0x180] ;  /* 0x000060004f3e7625 */ /* 0x002fe200078e0210 */
[----:B------:R-:W-:Y:S01]  /*1420*/  LEA.HI.SX32 R85, R82, R85, 0x19 ;  /* 0x0000005552557211 */ /* 0x000fe200078fcaff */
[----:B------:R1:W2:Y:S04]  /*1430*/  @P1 LDG.E.EL R75, [R64.64] ;  /* 0x00000008404b1981 */ /* 0x0002a8000c2e1900 */
[----:B------:R1:W2:Y:S01]  /*1440*/  @P1 LDG.E.EL R76, [R62.64] ;  /* 0x000000083e4c1981 */ /* 0x0002a2000c2e1900 */
[----:B0-----:R-:W-:-:S02]  /*1450*/  LOP3.LUT R66, R4, 0x18, R3, 0xfe, !PT ;  /* 0x0000001804427812 */ /* 0x001fc400078efe03 */
[----:B------:R-:W-:Y:S01]  /*1460*/  ISETP.GE.AND P1, PT, R77, 0x1b80, PT ;  /* 0x00001b804d00780c */ /* 0x000fe20003f26270 */
[----:B------:R0:W2:Y:S01]  /*1470*/  @P6 LDG.E.EL.U16 R72, [R68.64] ;  /* 0x0000000844486981 */ /* 0x0000a2000c2e1500 */
[----:B------:R-:W-:Y:S01]  /*1480*/  IMAD.HI R80, R83, 0x66666667, RZ ;  /* 0x6666666753507827 */ /* 0x000fe200078e02ff */
[----:B------:R-:W-:-:S03]  /*1490*/  PRMT R79, RZ, 0x7610, R79 ;  /* 0x00007610ff4f7816 */ /* 0x000fc6000000004f */
[--C-:B------:R-:W-:Y:S02]  /*14a0*/  IMAD R67, R78, -0x140, R77.reuse ;  /* 0xfffffec04e437824 */ /* 0x100fe400078e024d */
[----:B------:R-:W-:Y:S02]  /*14b0*/  IMAD R85, R85, -0x140, R66 ;  /* 0xfffffec055557824 */ /* 0x000fe400078e0242 */
[----:B0-----:R-:W-:Y:S01]  /*14c0*/  IMAD.HI R68, R83, 0x66666667, RZ ;  /* 0x6666666753447827 */ /* 0x001fe200078e02ff */
[----:B------:R-:W-:Y:S02]  /*14d0*/  PRMT R77, RZ, 0x7610, R77 ;  /* 0x00007610ff4d7816 */ /* 0x000fe4000000004d */
[----:B------:R-:W-:Y:S01]  /*14e0*/  PRMT R78, RZ, 0x7610, R78 ;  /* 0x00007610ff4e7816 */ /* 0x000fe2000000004e */
[-C--:B------:R-:W-:Y:S01]  /*14f0*/  IMAD.WIDE R66, R67, R0.reuse, c[0x0][0x168] ;  /* 0x00005a0043427625 */ /* 0x080fe200078e0200 */
[----:B------:R-:W-:Y:S02]  /*1500*/  SHF.R.U32.HI R81, RZ, 0x1f, R80 ;  /* 0x0000001fff517819 */ /* 0x000fe40000011650 */
[----:B------:R-:W-:Y:S01]  /*1510*/  SHF.R.U32.HI R69, RZ, 0x1f, R68 ;  /* 0x0000001fff457819 */ /* 0x000fe20000011644 */
[----:B-1----:R-:W-:-:S04]  /*1520*/  IMAD.WIDE R64, R85, R0, c[0x0][0x188] ;  /* 0x0000620055407625 */ /* 0x002fc800078e0200 */
[----:B------:R-:W-:Y:S01]  /*1530*/  IMAD.WIDE R62, R85, R0, c[0x0][0x190] ;  /* 0x00006400553e7625 */ /* 0x000fe200078e0200 */
[----:B------:R-:W-:Y:S01]  /*1540*/  LEA.HI.SX32 R81, R80, R81, 0x19 ;  /* 0x0000005150517211 */ /* 0x000fe200078fcaff */
[----:B------:R0:W2:Y:S01]  /*1550*/  @!P1 LDG.E.EL.U16 R77, [R66.64] ;  /* 0x00000008424d9981 */ /* 0x0000a2000c2e1500 */
[----:B------:R-:W-:Y:S02]  /*1560*/  LEA.HI.SX32 R69, R68, R69, 0x19 ;  /* 0x0000004544457211 */ /* 0x000fe400078fcaff */
[----:B------:R-:W-:Y:S01]  /*1570*/  LOP3.LUT R80, R4, 0x1c, R3, 0xfe, !PT ;  /* 0x0000001c04507812 */ /* 0x000fe200078efe03 */
[----:B------:R1:W2:Y:S04]  /*1580*/  @!P1 LDG.E.EL.U16 R78, [R64.64] ;  /* 0x00000008404e9981 */ /* 0x0002a8000c2e1500 */
[----:B------:R1:W2:Y:S01]  /*1590*/  @!P1 LDG.E.EL.U16 R79, [R62.64] ;  /* 0x000000083e4f9981 */ /* 0x0002a2000c2e1500 */
[----:B------:R-:W-:Y:S01]  /*15a0*/  ISETP.GE.AND P1, PT, R83, 0x1b80, PT ;  /* 0x00001b805300780c */ /* 0x000fe20003f26270 */
[----:B------:R-:W-:-:S02]  /*15b0*/  IMAD R85, R69, UR6, R122 ;  /* 0x0000000645557c24 */ /* 0x000fc4000f8e027a */
[--C-:B------:R-:W-:Y:S02]  /*15c0*/  IMAD R87, R81, -0x140, R80.reuse ;  /* 0xfffffec051577824 */ /* 0x100fe400078e0250 */
[--C-:B------:R-:W-:Y:S01]  /*15d0*/  IMAD R89, R69, -0x140, R83.reuse ;  /* 0xfffffec045597824 */ /* 0x100fe200078e0253 */
[----:B------:R-:W-:Y:S01]  /*15e0*/  MOV R82, RZ ;  /* 0x000000ff00527202 */ /* 0x000fe20000000f00 */
[----:B0-----:R-:W-:Y:S01]  /*15f0*/  IMAD.WIDE R66, R85, R16, c[0x0][0x180] ;  /* 0x0000600055427625 */ /* 0x001fe200078e0210 */
[----:B------:R-:W-:Y:S02]  /*1600*/  PRMT R80, RZ, 0x7610, R80 ;  /* 0x00007610ff507816 */ /* 0x000fe40000000050 */
[----:B------:R-:W-:Y:S01]  /*1610*/  PRMT R83, RZ, 0x7610, R83 ;  /* 0x00007610ff537816 */ /* 0x000fe20000000053 */
[-C--:B------:R-:W-:Y:S01]  /*1620*/  IMAD.WIDE R88, R89, R0.reuse, c[0x0][0x168] ;  /* 0x00005a0059587625 */ /* 0x080fe200078e0200 */
[----:B------:R-:W-:Y:S01]  /*1630*/  PRMT R84, RZ, 0x7610, R84 ;  /* 0x00007610ff547816 */ /* 0x000fe20000000054 */
[----:B------:R0:W2:Y:S01]  /*1640*/  @P2 LDG.E.EL R82, [R66.64] ;  /* 0x0000000842522981 */ /* 0x0000a2000c2e1900 */
[C-C-:B------:R-:W-:Y:S01]  /*1650*/  LOP3.LUT R115, R4.reuse, 0x34, R3.reuse, 0xfe, !PT ;  /* 0x0000003404737812 */ /* 0x140fe200078efe03 */
[CC--:B-1----:R-:W-:Y:S01]  /*1660*/  IMAD.WIDE R64, R87.reuse, R0.reuse, c[0x0][0x188] ;  /* 0x0000620057407625 */ /* 0x0c2fe200078e0200 */
[----:B------:R-:W-:Y:S01]  /*1670*/  MOV R81, RZ ;  /* 0x000000ff00517202 */ /* 0x000fe20000000f00 */
[----:B------:R1:W2:Y:S02]  /*1680*/  @!P1 LDG.E.EL.U16 R80, [R88.64] ;  /* 0x0000000858509981 */ /* 0x0002a4000c2e1500 */
[----:B------:R-:W-:Y:S01]  /*1690*/  IMAD.WIDE R62, R87, R0, c[0x0][0x190] ;  /* 0x00006400573e7625 */ /* 0x000fe200078e0200 */
[----:B------:R-:W-:Y:S01]  /*16a0*/  LOP3.LUT R119, R4, 0x38, R3, 0xfe, !PT ;  /* 0x0000003804777812 */ /* 0x000fe200078efe03 */
[----:B------:R1:W2:Y:S02]  /*16b0*/  @!P1 LDG.E.EL.U16 R83, [R64.64] ;  /* 0x0000000840539981 */ /* 0x0002a4000c2e1500 */
[----:B------:R-:W-:-:S02]  /*16c0*/  IMAD.WIDE R68, R85, R16, c[0x0][0x178] ;  /* 0x00005e0055447625 */ /* 0x000fc400078e0210 */
[----:B------:R1:W2:Y:S01]  /*16d0*/  @!P1 LDG.E.EL.U16 R84, [R62.64] ;  /* 0x000000083e549981 */ /* 0x0002a2000c2e1500 */
[----:B------:R-:W-:Y:S01]  /*16e0*/  ISETP.LT.AND P1, PT, R119, 0x1b80, !P0 ;  /* 0x00001b807700780c */ /* 0x000fe20004721270 */
[----:B0-----:R-:W-:Y:S02]  /*16f0*/  IMAD R67, R115, UR6, R122 ;  /* 0x0000000673437c24 */ /* 0x001fe4000f8e027a */
[----:B------:R-:W-:Y:S01]  /*1700*/  IMAD.HI R66, R95, 0x66666667, RZ ;  /* 0x666666675f427827 */ /* 0x000fe200078e02ff */
[----:B------:R0:W2:Y:S01]  /*1710*/  @P2 LDG.E.EL R81, [R68.64] ;  /* 0x0000000844512981 */ /* 0x0000a2000c2e1900 */
[----:B------:R-:W-:Y:S02]  /*1720*/  ISETP.LT.AND P2, PT, R115, 0x1b80, !P0 ;  /* 0x00001b807300780c */ /* 0x000fe40004741270 */
[----:B------:R-:W-:-:S04]  /*1730*/  IMAD.WIDE R92, R67, R0, c[0x0][0x160] ;  /* 0x00005800435c7625 */ /* 0x000fc800078e0200 */
[----:B-1----:R-:W-:Y:S01]  /*1740*/  IMAD.WIDE R62, R67, R0, c[0x0][0x170] ;  /* 0x00005c00433e7625 */ /* 0x002fe200078e0200 */
[----:B------:R-:W-:-:S03]  /*1750*/  SHF.R.U32.HI R67, RZ, 0x1f, R66 ;  /* 0x0000001fff437819 */ /* 0x000fc60000011642 */
[----:B------:R-:W-:Y:S02]  /*1760*/  IMAD R99, R119, UR6, R122 ;  /* 0x0000000677637c24 */ /* 0x000fe4000f8e027a */
[----:B------:R-:W-:Y:S01]  /*1770*/  IMAD.HI R96, R95, 0x66666667, RZ ;  /* 0x666666675f607827 */ /* 0x000fe200078e02ff */
[----:B------:R-:W-:Y:S02]  /*1780*/  PRMT R88, RZ, 0x7610, R88 ;  /* 0x00007610ff587816 */ /* 0x000fe40000000058 */
[----:B------:R-:W-:Y:S01]  /*1790*/  LEA.HI.SX32 R94, R66, R67, 0x19 ;  /* 0x00000043425e7211 */ /* 0x000fe200078fcaff */
[CC--:B0-----:R-:W-:Y:S01]  /*17a0*/  IMAD.WIDE R68, R99.reuse, R0.reuse, c[0x0][0x160] ;  /* 0x0000580063447625 */ /* 0x0c1fe200078e0200 */
[----:B------:R-:W-:Y:S02]  /*17b0*/  PRMT R85, RZ, 0x7610, R85 ;  /* 0x00007610ff557816 */ /* 0x000fe40000000055 */
[----:B------:R-:W-:Y:S01]  /*17c0*/  PRMT R87, RZ, 0x7610, R87 ;  /* 0x00007610ff577816 */ /* 0x000fe20000000057 */
[-C--:B------:R-:W-:Y:S01]  /*17d0*/  IMAD.WIDE R66, R99, R0.reuse, c[0x0][0x170] ;  /* 0x00005c0063427625 */ /* 0x080fe200078e0200 */
[----:B------:R-:W-:Y:S01]  /*17e0*/  SHF.R.U32.HI R99, RZ, 0x1f, R96 ;  /* 0x0000001fff637819 */ /* 0x000fe20000011660 */
[----:B------:R0:W3:Y:S02]  /*17f0*/  @P1 LDG.E.EL.U16 R88, [R68.64] ;  /* 0x0000000844581981 */ /* 0x0000e4000c2e1500 */
[----:B------:R-:W-:Y:S01]  /*1800*/  IMAD.WIDE R64, R91, R0, c[0x0][0x170] ;  /* 0x00005c005b407625 */ /* 0x000fe200078e0200 */
[----:B------:R-:W-:Y:S01]  /*1810*/  LEA.HI.SX32 R99, R96, R99, 0x19 ;  /* 0x0000006360637211 */ /* 0x000fe200078fcaff */
[----:B------:R1:W3:Y:S02]  /*1820*/  @P2 LDG.E.EL.U16 R87, [R62.64] ;  /* 0x000000083e572981 */ /* 0x0002e4000c2e1500 */
[----:B------:R-:W-:Y:S01]  /*1830*/  IMAD R101, R94, UR6, R122 ;  /* 0x000000065e657c24 */ /* 0x000fe2000f8e027a */
[----:B------:R-:W-:Y:S01]  /*1840*/  MOV R89, RZ ;  /* 0x000000ff00597202 */ /* 0x000fe20000000f00 */
[----:B------:R4:W3:Y:S01]  /*1850*/  @P5 LDG.E.EL.U16 R85, [R64.64] ;  /* 0x0000000840555981 */ /* 0x0008e2000c2e1500 */
[----:B0-----:R-:W-:-:S02]  /*1860*/  LOP3.LUT R68, R4, 0x20, R3, 0xfe, !PT ;  /* 0x0000002004447812 */ /* 0x001fc400078efe03 */
[----:B------:R-:W-:Y:S01]  /*1870*/  MOV R91, RZ ;  /* 0x000000ff005b7202 */ /* 0x000fe20000000f00 */
[----:B-1----:R-:W-:-:S04]  /*1880*/  IMAD.WIDE R62, R101, R16, c[0x0][0x180] ;  /* 0x00006000653e7625 */ /* 0x002fc800078e0210 */
[----:B----4-:R-:W-:Y:S01]  /*1890*/  IMAD.WIDE R64, R101, R16, c[0x0][0x178] ;  /* 0x00005e0065407625 */ /* 0x010fe200078e0210 */
[----:B------:R0:W4:Y:S03]  /*18a0*/  @P3 LDG.E.EL R91, [R62.64] ;  /* 0x000000083e5b3981 */ /* 0x000126000c2e1900 */
[----:B------:R-:W-:Y:S01]  /*18b0*/  IMAD R101, R99, -0x140, R68 ;  /* 0xfffffec063657824 */ /* 0x000fe200078e0244 */
[----:B------:R1:W3:Y:S01]  /*18c0*/  @P3 LDG.E.EL R89, [R64.64] ;  /* 0x0000000840593981 */ /* 0x0002e2000c2e1900 */
[----:B------:R-:W-:Y:S01]  /*18d0*/  IMAD.HI R68, R97, 0x66666667, RZ ;  /* 0x6666666761447827 */ /* 0x000fe200078e02ff */
[----:B------:R-:W-:Y:S02]  /*18e0*/  PRMT R86, RZ, 0x7610, R86 ;  /* 0x00007610ff567816 */ /* 0x000fe40000000056 */
[----:B------:R-:W-:Y:S02]  /*18f0*/  ISETP.GE.AND P3, PT, R95, 0x1b80, PT ;  /* 0x00001b805f00780c */ /* 0x000fe40003f66270 */
[----:B------:R-:W-:-:S02]  /*1900*/  PRMT R90, RZ, 0x7610, R90 ;  /* 0x00007610ff5a7816 */ /* 0x000fc4000000005a */
[----:B------:R-:W-:Y:S01]  /*1910*/  SHF.R.U32.HI R69, RZ, 0x1f, R68 ;  /* 0x0000001fff457819 */ /* 0x000fe20000011644 */
[----:B------:R-:W-:Y:S01]  /*1920*/  IMAD R95, R94, -0x140, R95 ;  /* 0xfffffec05e5f7824 */ /* 0x000fe200078e025f */
[----:B------:R0:W3:Y:S01]  /*1930*/  @P2 LDG.E.EL.U16 R86, [R92.64] ;  /* 0x000000085c562981 */ /* 0x0000e2000c2e1500 */
[----:B------:R-:W-:Y:S01]  /*1940*/  IMAD.HI R96, R103, 0x66666667, RZ ;  /* 0x6666666767607827 */ /* 0x000fe200078e02ff */
[----:B------:R-:W-:Y:S02]  /*1950*/  LEA.HI.SX32 R69, R68, R69, 0x19 ;  /* 0x0000004544457211 */ /* 0x000fe400078fcaff */
[----:B------:R5:W3:Y:S01]  /*1960*/  @P1 LDG.E.EL.U16 R90, [R66.64] ;  /* 0x00000008425a1981 */ /* 0x000ae2000c2e1500 */
[----:B------:R-:W-:Y:S01]  /*1970*/  PRMT R94, RZ, 0x7610, R94 ;  /* 0x00007610ff5e7816 */ /* 0x000fe2000000005e */
[CC--:B-1----:R-:W-:Y:S01]  /*1980*/  IMAD.WIDE R64, R101.reuse, R0.reuse, c[0x0][0x188] ;  /* 0x0000620065407625 */ /* 0x0c2fe200078e0200 */
[----:B------:R-:W-:Y:S02]  /*1990*/  SHF.R.U32.HI R99, RZ, 0x1f, R96 ;  /* 0x0000001fff637819 */ /* 0x000fe40000011660 */
[----:B0-----:R-:W-:Y:S01]  /*19a0*/  PRMT R92, RZ, 0x7610, R92 ;  /* 0x00007610ff5c7816 */ /* 0x001fe2000000005c */
[----:B------:R-:W-:Y:S01]  /*19b0*/  IMAD.WIDE R62, R101, R0, c[0x0][0x190] ;  /* 0x00006400653e7625 */ /* 0x000fe200078e0200 */
[----:B------:R-:W-:-:S03]  /*19c0*/  PRMT R93, RZ, 0x7610, R93 ;  /* 0x00007610ff5d7816 */ /* 0x000fc6000000005d */
[----:B-----5:R-:W-:Y:S01]  /*19d0*/  IMAD.WIDE R66, R95, R0, c[0x0][0x168] ;  /* 0x00005a005f427625 */ /* 0x020fe200078e0200 */
[----:B------:R0:W5:Y:S03]  /*19e0*/  @!P3 LDG.E.EL.U16 R94, [R62.64] ;  /* 0x000000083e5eb981 */ /* 0x000166000c2e1500 */
[----:B------:R-:W-:Y:S01]  /*19f0*/  IMAD.HI R110, R107, 0x66666667, RZ ;  /* 0x666666676b6e7827 */ /* 0x000fe200078e02ff */
[----:B------:R1:W3:Y:S03]  /*1a00*/  @!P3 LDG.E.EL.U16 R92, [R66.64] ;  /* 0x00000008425cb981 */ /* 0x0002e6000c2e1500 */
[C---:B------:R-:W-:Y:S01]  /*1a10*/  IMAD R105, R69.reuse, -0x140, R97 ;  /* 0xfffffec045697824 */ /* 0x040fe200078e0261 */
[----:B------:R1:W3:Y:S01]  /*1a20*/  @!P3 LDG.E.EL.U16 R93, [R64.64] ;  /* 0x00000008405db981 */ /* 0x0002e2000c2e1500 */
[----:B------:R-:W-:Y:S01]  /*1a30*/  IMAD R69, R69, UR6, R122 ;  /* 0x0000000645457c24 */ /* 0x000fe2000f8e027a */
[----:B------:R-:W-:-:S02]  /*1a40*/  LEA.HI.SX32 R102, R96, R99, 0x19 ;  /* 0x0000006360667211 */ /* 0x000fc400078fcaff */
[----:B------:R-:W-:Y:S01]  /*1a50*/  ISETP.GE.AND P3, PT, R97, 0x1b80, PT ;  /* 0x00001b806100780c */ /* 0x000fe20003f66270 */
[CC--:B0-----:R-:W-:Y:S01]  /*1a60*/  IMAD.WIDE R62, R69.reuse, R16.reuse, c[0x0][0x180] ;  /* 0x00006000453e7625 */ /* 0x0c1fe200078e0210 */
[----:B------:R-:W-:Y:S02]  /*1a70*/  MOV R96, RZ ;  /* 0x000000ff00607202 */ /* 0x000fe40000000f00 */
[----:B------:R-:W-:Y:S01]  /*1a80*/  SHF.R.U32.HI R99, RZ, 0x1f, R110 ;  /* 0x0000001fff637819 */ /* 0x000fe2000001166e */
[----:B-1----:R-:W-:Y:S01]  /*1a90*/  IMAD.WIDE R66, R69, R16, c[0x0][0x178] ;  /* 0x00005e0045427625 */ /* 0x002fe200078e0210 */
[----:B------:R-:W-:Y:S02]  /*1aa0*/  MOV R95, RZ ;  /* 0x000000ff005f7202 */ /* 0x000fe40000000f00 */
[----:B------:R-:W-:Y:S01]  /*1ab0*/  LEA.HI.SX32 R110, R110, R99, 0x19 ;  /* 0x000000636e6e7211 */ /* 0x000fe200078fcaff */
[----:B------:R0:W5:Y:S01]  /*1ac0*/  @P4 LDG.E.EL R96, [R62.64] ;  /* 0x000000083e604981 */ /* 0x000162000c2e1900 */
[----:B------:R-:W-:Y:S01]  /*1ad0*/  PRMT R97, RZ, 0x7610, R97 ;  /* 0x00007610ff617816 */ /* 0x000fe20000000061 */
[CC--:B------:R-:W-:Y:S01]  /*1ae0*/  IMAD.WIDE R68, R105.reuse, R0.reuse, c[0x0][0x168] ;  /* 0x00005a0069447625 */ /* 0x0c0fe200078e0200 */
[----:B------:R-:W-:Y:S01]  /*1af0*/  PRMT R98, RZ, 0x7610, R98 ;  /* 0x00007610ff627816 */ /* 0x000fe20000000062 */
[----:B------:R1:W5:Y:S01]  /*1b00*/  @P4 LDG.E.EL R95, [R66.64] ;  /* 0x00000008425f4981 */ /* 0x000362000c2e1900 */
[----:B------:R-:W-:Y:S01]  /*1b10*/  PRMT R99, RZ, 0x7610, R99 ;  /* 0x00007610ff637816 */ /* 0x000fe20000000063 */
[----:B------:R-:W-:-:S04]  /*1b20*/  IMAD.WIDE R64, R105, R0, c[0x0][0x188] ;  /* 0x0000620069407625 */ /* 0x000fc800078e0200 */
[----:B0-----:R-:W-:Y:S01]  /*1b30*/  IMAD.WIDE R62, R105, R0, c[0x0][0x190] ;  /* 0x00006400693e7625 */ /* 0x001fe200078e0200 */
[----:B------:R0:W5:Y:S03]  /*1b40*/  @!P3 LDG.E.EL.U16 R97, [R68.64] ;  /* 0x000000084461b981 */ /* 0x000166000c2e1500 */
[----:B------:R-:W-:Y:S01]  /*1b50*/  IMAD R109, R102, UR6, R122 ;  /* 0x00000006666d7c24 */ /* 0x000fe2000f8e027a */
[----:B------:R1:W5:Y:S01]  /*1b60*/  @!P3 LDG.E.EL.U16 R98, [R64.64] ;  /* 0x000000084062b981 */ /* 0x000362000c2e1500 */
[----:B------:R-:W-:Y:S01]  /*1b70*/  CS2R R100, SRZ ;  /* 0x0000000000647805 */ /* 0x000fe2000001ff00 */
[----:B------:R-:W-:Y:S01]  /*1b80*/  ISETP.GE.AND P4, PT, R103, 0x1b80, PT ;  /* 0x00001b806700780c */ /* 0x000fe20003f86270 */
[----:B------:R-:W-:Y:S01]  /*1b90*/  IMAD.HI R114, R115, 0x66666667, RZ ;  /* 0x6666666773727827 */ /* 0x000fe200078e02ff */
[----:B------:R1:W5:Y:S01]  /*1ba0*/  @!P3 LDG.E.EL.U16 R99, [R62.64] ;  /* 0x000000083e63b981 */ /* 0x000362000c2e1500 */
[----:B------:R-:W-:-:S02]  /*1bb0*/  ISETP.GE.AND P3, PT, R107, 0x1b80, PT ;  /* 0x00001b806b00780c */ /* 0x000fc40003f66270 */
[----:B0-----:R-:W-:-:S04]  /*1bc0*/  IMAD.WIDE R68, R109, R16, c[0x0][0x178] ;  /* 0x00005e006d447625 */ /* 0x001fc800078e0210 */
[----:B-1----:R-:W-:Y:S01]  /*1bd0*/  IMAD.WIDE R64, R109, R16, c[0x0][0x180] ;  /* 0x000060006d407625 */ /* 0x002fe200078e0210 */
[----:B------:R0:W5:Y:S03]  /*1be0*/  @P6 LDG.E.EL R100, [R68.64] ;  /* 0x0000000844646981 */ /* 0x000166000c2e1900 */
[----:B------:R-:W-:Y:S01]  /*1bf0*/  IMAD R111, R102, -0x140, R103 ;  /* 0xfffffec0666f7824 */ /* 0x000fe200078e0267 */
[----:B------:R-:W-:Y:S01]  /*1c00*/  SHF.R.U32.HI R63, RZ, 0x1f, R114 ;  /* 0x0000001fff3f7819 */ /* 0x000fe20000011672 */
[C---:B------:R-:W-:Y:S01]  /*1c10*/  IMAD R113, R110.reuse, UR6, R122 ;  /* 0x000000066e717c24 */ /* 0x040fe2000f8e027a */
[----:B------:R1:W5:Y:S01]  /*1c20*/  @P6 LDG.E.EL R101, [R64.64] ;  /* 0x0000000840656981 */ /* 0x000362000c2e1900 */
[----:B------:R-:W-:Y:S01]  /*1c30*/  IMAD R117, R110, -0x140, R107 ;  /* 0xfffffec06e757824 */ /* 0x000fe200078e026b */
[----:B------:R-:W-:Y:S01]  /*1c40*/  PRMT R102, RZ, 0x7610, R102 ;  /* 0x00007610ff667816 */ /* 0x000fe20000000066 */
[----:B------:R-:W-:Y:S01]  /*1c50*/  IMAD.WIDE R108, R111, R0, c[0x0][0x168] ;  /* 0x00005a006f6c7625 */ /* 0x000fe200078e0200 */
[----:B------:R-:W-:-:S02]  /*1c60*/  PRMT R103, RZ, 0x7610, R103 ;  /* 0x00007610ff677816 */ /* 0x000fc40000000067 */
[----:B------:R-:W-:Y:S01]  /*1c70*/  PRMT R104, RZ, 0x7610, R104 ;  /* 0x00007610ff687816 */ /* 0x000fe20000000068 */
[CC--:B------:R-:W-:Y:S01]  /*1c80*/  IMAD.WIDE R66, R111.reuse, R0.reuse, c[0x0][0x188] ;  /* 0x000062006f427625 */ /* 0x0c0fe200078e0200 */
[----:B------:R-:W-:Y:S01]  /*1c90*/  PRMT R107, RZ, 0x7610, R107 ;  /* 0x00007610ff6b7816 */ /* 0x000fe2000000006b */
[----:B------:R0:W5:Y:S02]  /*1ca0*/  @!P4 LDG.E.EL.U16 R102, [R108.64] ;  /* 0x000000086c66c981 */ /* 0x000164000c2e1500 */
[----:B-1----:R-:W-:Y:S01]  /*1cb0*/  IMAD.WIDE R64, R111, R0, c[0x0][0x190] ;  /* 0x000064006f407625 */ /* 0x002fe200078e0200 */
[----:B------:R-:W-:Y:S01]  /*1cc0*/  LEA.HI.SX32 R63, R114, R63, 0x19 ;  /* 0x0000003f723f7211 */ /* 0x000fe200078fcaff */
[----:B------:R1:W5:Y:S02]  /*1cd0*/  @!P4 LDG.E.EL.U16 R103, [R66.64] ;  /* 0x000000084267c981 */ /* 0x000364000c2e1500 */
[CC--:B------:R-:W-:Y:S02]  /*1ce0*/  IMAD.WIDE R110, R113.reuse, R16.reuse, c[0x0][0x178] ;  /* 0x00005e00716e7625 */ /* 0x0c0fe400078e0210 */
[----:B------:R1:W5:Y:S02]  /*1cf0*/  @!P4 LDG.E.EL.U16 R104, [R64.64] ;  /* 0x000000084068c981 */ /* 0x000364000c2e1500 */
[----:B0-----:R-:W-:-:S04]  /*1d00*/  IMAD.WIDE R68, R113, R16, c[0x0][0x180] ;  /* 0x0000600071447625 */ /* 0x001fc800078e0210 */
[----:B------:R-:W-:-:S04]  /*1d10*/  IMAD.WIDE R112, R117, R0, c[0x0][0x168] ;  /* 0x00005a0075707625 */ /* 0x000fc800078e0200 */
[----:B------:R-:W-:Y:S01]  /*1d20*/  IMAD.HI R114, R119, 0x66666667, RZ ;  /* 0x6666666777727827 */ /* 0x000fe200078e02ff */
[----:B------:R0:W5:Y:S01]  /*1d30*/  @!P3 LDG.E.EL.U16 R107, [R112.64] ;  /* 0x00000008706bb981 */ /* 0x000162000c2e1500 */
[----:B------:R-:W-:Y:S02]  /*1d40*/  ISETP.GE.AND P4, PT, R115, 0x1b80, PT ;  /* 0x00001b807300780c */ /* 0x000fe40003f86270 */
[----:B------:R-:W-:Y:S02]  /*1d50*/  MOV R105, RZ ;  /* 0x000000ff00697202 */ /* 0x000fe40000000f00 */
[----:B------:R-:W-:Y:S01]  /*1d60*/  MOV R106, RZ ;  /* 0x000000ff006a7202 */ /* 0x000fe20000000f00 */
[C---:B------:R-:W-:Y:S01]  /*1d70*/  IMAD R115, R63.reuse, -0x140, R115 ;  /* 0xfffffec03f737824 */ /* 0x040fe200078e0273 */
[----:B------:R-:W-:Y:S01]  /*1d80*/  PRMT R108, RZ, 0x7610, R108 ;  /* 0x00007610ff6c7816 */ /* 0x000fe2000000006c */
[----:B------:R-:W-:Y:S01]  /*1d90*/  IMAD R121, R63, UR6, R122 ;  /* 0x000000063f797c24 */ /* 0x000fe2000f8e027a */
[----:B------:R-:W-:-:S02]  /*1da0*/  PRMT R109, RZ, 0x7610, R109 ;  /* 0x00007610ff6d7816 */ /* 0x000fc4000000006d */
[----:B0-----:R-:W-:Y:S01]  /*1db0*/  SHF.R.U32.HI R113, RZ, 0x1f, R114 ;  /* 0x0000001fff717819 */ /* 0x001fe20000011672 */
[CC--:B-1----:R-:W-:Y:S01]  /*1dc0*/  IMAD.WIDE R66, R117.reuse, R0.reuse, c[0x0][0x188] ;  /* 0x0000620075427625 */ /* 0x0c2fe200078e0200 */
[----:B------:R0:W5:Y:S02]  /*1dd0*/  @P5 LDG.E.EL R105, [R110.64] ;  /* 0x000000086e695981 */ /* 0x000164000c2e1900 */
[----:B------:R-:W-:Y:S01]  /*1de0*/  LEA.HI.SX32 R118, R114, R113, 0x19 ;  /* 0x0000007172767211 */ /* 0x000fe200078fcaff */
[-C--:B------:R-:W-:Y:S01]  /*1df0*/  IMAD.WIDE R62, R117, R0.reuse, c[0x0][0x190] ;  /* 0x00006400753e7625 */ /* 0x080fe200078e0200 */
[----:B------:R-:W-:Y:S01]  /*1e00*/  PRMT R112, RZ, 0x7610, R112 ;  /* 0x00007610ff707816 */ /* 0x000fe20000000070 */
[----:B------:R1:W5:Y:S02]  /*1e10*/  @P5 LDG.E.EL R106, [R68.64] ;  /* 0x00000008446a5981 */ /* 0x000364000c2e1900 */
[----:B------:R-:W-:Y:S01]  /*1e20*/  IMAD.WIDE R64, R115, R0, c[0x0][0x168] ;  /* 0x00005a0073407625 */ /* 0x000fe200078e0200 */
[----:B------:R-:W-:Y:S01]  /*1e30*/  LOP3.LUT R124, R4, 0x3c, R3, 0xfe, !PT ;  /* 0x0000003c047c7812 */ /* 0x000fe200078efe03 */
[----:B------:R1:W5:Y:S01]  /*1e40*/  @!P3 LDG.E.EL.U16 R108, [R66.64] ;  /* 0x00000008426cb981 */ /* 0x000362000c2e1500 */
[----:B0-----:R-:W-:Y:S01]  /*1e50*/  CS2R R110, SRZ ;  /* 0x00000000006e7805 */ /* 0x001fe2000001ff00 */
[----:B------:R-:W-:-:S02]  /*1e60*/  IMAD.WIDE R116, R121, R16, c[0x0][0x178] ;  /* 0x00005e0079747625 */ /* 0x000fc400078e0210 */
[----:B------:R0:W5:Y:S02]  /*1e70*/  @!P3 LDG.E.EL.U16 R109, [R62.64] ;  /* 0x000000083e6db981 */ /* 0x000164000c2e1500 */
[----:B-1----:R-:W-:Y:S02]  /*1e80*/  IMAD.WIDE R68, R121, R16, c[0x0][0x180] ;  /* 0x0000600079447625 */ /* 0x002fe400078e0210 */
[----:B------:R1:W5:Y:S02]  /*1e90*/  @!P4 LDG.E.EL.U16 R112, [R64.64] ;  /* 0x000000084070c981 */ /* 0x000364000c2e1500 */
[----:B------:R-:W-:Y:S02]  /*1ea0*/  IMAD R125, R118, UR6, R122 ;  /* 0x00000006767d7c24 */ /* 0x000fe4000f8e027a */
[CC--:B------:R-:W-:Y:S01]  /*1eb0*/  IMAD.WIDE R66, R115.reuse, R0.reuse, c[0x0][0x188] ;  /* 0x0000620073427625 */ /* 0x0c0fe200078e0200 */
[----:B------:R1:W5:Y:S03]  /*1ec0*/  @P2 LDG.E.EL R110, [R116.64] ;  /* 0x00000008746e2981 */ /* 0x000366000c2e1900 */
[----:B0-----:R-:W-:Y:S01]  /*1ed0*/  IMAD.WIDE R62, R115, R0, c[0x0][0x190] ;  /* 0x00006400733e7625 */ /* 0x001fe200078e0200 */
[----:B------:R-:W-:Y:S01]  /*1ee0*/  MOV R115, RZ ;  /* 0x000000ff00737202 */ /* 0x000fe20000000f00 */
[----:B------:R0:W5:Y:S01]  /*1ef0*/  @P2 LDG.E.EL R111, [R68.64] ;  /* 0x00000008446f2981 */ /* 0x000162000c2e1900 */
[----:B------:R-:W-:Y:S01]  /*1f00*/  ISETP.GE.AND P2, PT, R119, 0x1b80, PT ;  /* 0x00001b807700780c */ /* 0x000fe20003f46270 */
[----:B------:R-:W-:-:S04]  /*1f10*/  IMAD.WIDE R120, R125, R16, c[0x0][0x178] ;  /* 0x00005e007d787625 */ /* 0x000fc800078e0210 */
[----:B-1----:R-:W-:Y:S01]  /*1f20*/  IMAD.WIDE R64, R125, R16, c[0x0][0x180] ;  /* 0x000060007d407625 */ /* 0x002fe200078e0210 */
[----:B------:R1:W5:Y:S03]  /*1f30*/  @P1 LDG.E.EL R115, [R120.64] ;  /* 0x0000000878731981 */ /* 0x000366000c2e1900 */
[----:B------:R-:W-:Y:S01]  /*1f40*/  IMAD.HI R125, R124, 0x66666667, RZ ;  /* 0x666666677c7d7827 */ /* 0x000fe200078e02ff */
[----:B------:R-:W-:Y:S02]  /*1f50*/  MOV R116, RZ ;  /* 0x000000ff00747202 */ /* 0x000fe40000000f00 */
[----:B------:R-:W-:Y:S01]  /*1f60*/  PRMT R113, RZ, 0x7610, R113 ;  /* 0x00007610ff717816 */ /* 0x000fe20000000071 */
[----:B------:R-:W-:Y:S01]  /*1f70*/  IMAD R123, R118, -0x140, R119 ;  /* 0xfffffec0767b7824 */ /* 0x000fe200078e0277 */
[----:B------:R-:W-:Y:S02]  /*1f80*/  PRMT R114, RZ, 0x7610, R114 ;  /* 0x00007610ff727816 */ /* 0x000fe40000000072 */
[----:B-1----:R-:W-:Y:S01]  /*1f90*/  SHF.R.U32.HI R120, RZ, 0x1f, R125 ;  /* 0x0000001fff787819 */ /* 0x002fe2000001167d */
[----:B0-----:R-:W-:Y:S01]  /*1fa0*/  IMAD.WIDE R68, R123, R0, c[0x0][0x168] ;  /* 0x00005a007b447625 */ /* 0x001fe200078e0200 */
[----:B------:R-:W-:Y:S01]  /*1fb0*/  PRMT R117, RZ, 0x7610, R117 ;  /* 0x00007610ff757816 */ /* 0x000fe20000000075 */
[----:B------:R0:W5:Y:S01]  /*1fc0*/  @P1 LDG.E.EL R116, [R64.64] ;  /* 0x0000000840741981 */ /* 0x000162000c2e1900 */
[----:B------:R-:W-:-:S02]  /*1fd0*/  LEA.HI.SX32 R125, R125, R120, 0x19 ;  /* 0x000000787d7d7211 */ /* 0x000fc400078fcaff */
[C---:B------:R-:W-:Y:S01]  /*1fe0*/  ISETP.LT.AND P0, PT, R124.reuse, 0x1b80, !P0 ;  /* 0x00001b807c00780c */ /* 0x040fe20004701270 */
[----:B------:R1:W5:Y:S01]  /*1ff0*/  @!P4 LDG.E.EL.U16 R113, [R66.64] ;  /* 0x000000084271c981 */ /* 0x000362000c2e1500 */
[----:B------:R-:W-:Y:S02]  /*2000*/  PRMT R118, RZ, 0x7610, R118 ;  /* 0x00007610ff767816 */ /* 0x000fe40000000076 */
[----:B------:R-:W-:Y:S01]  /*2010*/  PRMT R119, RZ, 0x7610, R119 ;  /* 0x00007610ff777816 */ /* 0x000fe20000000077 */
[----:B------:R1:W5:Y:S01]  /*2020*/  @!P4 LDG.E.EL.U16 R114, [R62.64] ;  /* 0x000000083e72c981 */ /* 0x000362000c2e1500 */
[----:B------:R-:W-:Y:S01]  /*2030*/  ISETP.GE.AND P1, PT, R124, 0x1b80, PT ;  /* 0x00001b807c00780c */ /* 0x000fe20003f26270 */
[----:B0-----:R-:W-:Y:S02]  /*2040*/  IMAD R65, R125, -0x140, R124 ;  /* 0xfffffec07d417824 */ /* 0x001fe400078e027c */
[----:B------:R0:W5:Y:S01]  /*2050*/  @!P2 LDG.E.EL.U16 R117, [R68.64] ;  /* 0x000000084475a981 */ /* 0x000162000c2e1500 */
[----:B-1----:R-:W-:-:S04]  /*2060*/  IMAD.WIDE R66, R123, R0, c[0x0][0x190] ;  /* 0x000064007b427625 */ /* 0x002fc800078e0200 */
[-C--:B------:R-:W-:Y:S01]  /*2070*/  IMAD.WIDE R62, R123, R0.reuse, c[0x0][0x188] ;  /* 0x000062007b3e7625 */ /* 0x080fe200078e0200 */
[----:B------:R1:W5:Y:S03]  /*2080*/  @!P2 LDG.E.EL.U16 R119, [R66.64] ;  /* 0x000000084277a981 */ /* 0x000366000c2e1500 */
[----:B0-----:R-:W-:Y:S01]  /*2090*/  IMAD R69, R124, UR6, R122 ;  /* 0x000000067c457c24 */ /* 0x001fe2000f8e027a */
[----:B------:R0:W5:Y:S01]  /*20a0*/  @!P2 LDG.E.EL.U16 R118, [R62.64] ;  /* 0x000000083e76a981 */ /* 0x000162000c2e1500 */
[----:B------:R-:W-:Y:S02]  /*20b0*/  PRMT R123, RZ, 0x7610, R123 ;  /* 0x00007610ff7b7816 */ /* 0x000fe4000000007b */
[----:B------:R-:W-:Y:S01]  /*20c0*/  PRMT R121, RZ, 0x7610, R121 ;  /* 0x00007610ff797816 */ /* 0x000fe20000000079 */
[----:B-1----:R-:W-:-:S04]  /*20d0*/  IMAD.WIDE R66, R69, R0, c[0x0][0x160] ;  /* 0x0000580045427625 */ /* 0x002fc800078e0200 */
[CC--:B0-----:R-:W-:Y:S01]  /*20e0*/  IMAD.WIDE R62, R65.reuse, R0.reuse, c[0x0][0x168] ;  /* 0x00005a00413e7625 */ /* 0x0c1fe200078e0200 */
[----:B------:R0:W5:Y:S03]  /*20f0*/  @P0 LDG.E.EL.U16 R123, [R66.64] ;  /* 0x00000008427b0981 */ /* 0x000166000c2e1500 */
[----:B------:R-:W-:-:S04]  /*2100*/  IMAD.WIDE R64, R65, R0, c[0x0][0x188] ;  /* 0x0000620041407625 */ /* 0x000fc800078e0200 */
[----:B------:R-:W-:Y:S01]  /*2110*/  IMAD R125, R125, UR6, R122 ;  /* 0x000000067d7d7c24 */ /* 0x000fe2000f8e027a */
[----:B------:R1:W5:Y:S01]  /*2120*/  @!P1 LDG.E.EL.U16 R121, [R64.64] ;  /* 0x0000000840799981 */ /* 0x000362000c2e1500 */
[----:B0-----:R-:W-:Y:S02]  /*2130*/  MOV R67, RZ ;  /* 0x000000ff00437202 */ /* 0x001fe40000000f00 */
[----:B------:R-:W-:Y:S01]  /*2140*/  PRMT R120, RZ, 0x7610, R120 ;  /* 0x00007610ff787816 */ /* 0x000fe20000000078 */
[----:B------:R-:W-:-:S04]  /*2150*/  IMAD.HI R124, R124, 0x66666667, RZ ;  /* 0x666666677c7c7827 */ /* 0x000fc800078e02ff */
[----:B-1----:R-:W-:Y:S01]  /*2160*/  IMAD.WIDE R64, R125, R16, c[0x0][0x180] ;  /* 0x000060007d407625 */ /* 0x002fe200078e0210 */
[----:B------:R0:W5:Y:S01]  /*2170*/  @!P1 LDG.E.EL.U16 R120, [R62.64] ;  /* 0x000000083e789981 */ /* 0x000162000c2e1500 */
[----:B------:R-:W-:-:S03]  /*2180*/  PRMT R66, RZ, 0x7610, R66 ;  /* 0x00007610ff427816 */ /* 0x000fc60000000042 */
[----:B------:R1:W5:Y:S01]  /*2190*/  @P0 LDG.E.EL R67, [R64.64] ;  /* 0x0000000840430981 */ /* 0x000362000c2e1900 */
[----:B------:R-:W-:Y:S01]  /*21a0*/  IMAD.WIDE R68, R69, R0, c[0x0][0x170] ;  /* 0x00005c0045447625 */ /* 0x000fe200078e0200 */
[----:B0-----:R-:W-:-:S04]  /*21b0*/  SHF.R.U32.HI R63, RZ, 0x1f, R124 ;  /* 0x0000001fff3f7819 */ /* 0x001fc8000001167c */
[----:B------:R0:W5:Y:S01]  /*21c0*/  @P0 LDG.E.EL.U16 R66, [R68.64] ;  /* 0x0000000844420981 */ /* 0x000162000c2e1500 */
[----:B------:R-:W-:Y:S02]  /*21d0*/  LOP3.LUT R62, R4, 0x3c, R3, 0xfe, !PT ;  /* 0x0000003c043e7812 */ /* 0x000fe400078efe03 */
[----:B------:R-:W-:Y:S02]  /*21e0*/  LEA.HI.SX32 R63, R124, R63, 0x19 ;  /* 0x0000003f7c3f7211 */ /* 0x000fe400078fcaff */
[----:B------:R-:W-:-:S03]  /*21f0*/  PRMT R122, RZ, 0x7610, R122 ;  /* 0x00007610ff7a7816 */ /* 0x000fc6000000007a */
[----:B------:R-:W-:Y:S02]  /*2200*/  IMAD R63, R63, -0x140, R62 ;  /* 0xfffffec03f3f7824 */ /* 0x000fe400078e023e */
[----:B0-----:R-:W-:Y:S01]  /*2210*/  IMAD.WIDE R68, R125, R16, c[0x0][0x178] ;  /* 0x00005e007d447625 */ /* 0x001fe200078e0210 */
[----:B------:R-:W-:-:S03]  /*2220*/  MOV R16, RZ ;  /* 0x000000ff00107202 */ /* 0x000fc60000000f00 */
[----:B------:R-:W-:-:S03]  /*2230*/  IMAD.WIDE R62, R63, R0, c[0x0][0x190] ;  /* 0x000064003f3e7625 */ /* 0x000fc600078e0200 */
[----:B------:R-:W5:Y:S04]  /*2240*/  @P0 LDG.E.EL R16, [R68.64] ;  /* 0x0000000844100981 */ /* 0x000f68000c2e1900 */
[----:B------:R0:W5:Y:S01]  /*2250*/  @!P1 LDG.E.EL.U16 R122, [R62.64] ;  /* 0x000000083e7a9981 */ /* 0x000162000c2e1500 */
[----:B------:R-:W-:Y:S02]  /*2260*/  HADD2.F32 R6, -RZ, R6.H0_H0 ;  /* 0x20000006ff067230 */ /* 0x000fe40000004100 */
[----:B--2---:R-:W-:Y:S02]  /*2270*/  HADD2.F32 R15, -RZ, R15.H0_H0 ;  /* 0x2000000fff0f7230 */ /* 0x004fe40000004100 */
[----:B------:R-:W-:-:S03]  /*2280*/  HADD2.F32 R7, -RZ, R7.H0_H0 ;  /* 0x20000007ff077230 */ /* 0x000fc60000004100 */
[----:B------:R-:W-:Y:S01]  /*2290*/  FADD R6, R6, R15 ;  /* 0x0000000f06067221 */ /* 0x000fe20000000000 */
[----:B------:R-:W-:Y:S02]  /*22a0*/  HADD2.F32 R15, -RZ, R8.H0_H0 ;  /* 0x20000008ff0f7230 */ /* 0x000fe40000004100 */
[----:B0-----:R-:W-:Y:S01]  /*22b0*/  HADD2.F32 R62, -RZ, R27.H0_H0 ;  /* 0x2000001bff3e7230 */ /* 0x001fe20000004100 */
[----:B------:R-:W-:Y:S01]  /*22c0*/  FFMA R8, R7, 0.125, R6 ;  /* 0x3e00000007087823 */ /* 0x000fe20000000006 */
[----:B------:R-:W-:Y:S01]  /*22d0*/  MOV R7, 0x3b4ccccd ;  /* 0x3b4ccccd00077802 */ /* 0x000fe20000000f00 */
[----:B------:R-:W1:Y:S02]  /*22e0*/  S2R R124, SR_TID.X ;  /* 0x00000000007c7919 */ /* 0x000e640000002100 */
[----:B------:R-:W-:Y:S01]  /*22f0*/  FADD R15, R15, R62 ;  /* 0x0000003e0f0f7221 */ /* 0x000fe20000000000 */
[----:B------:R-:W-:Y:S01]  /*2300*/  HADD2.F32 R62, -RZ, R9.H0_H0 ;  /* 0x20000009ff3e7230 */ /* 0x000fe20000004100 */
[-C--:B------:R-:W-:Y:S01]  /*2310*/  FFMA R9, R26, R7.reuse, 9.9999997473787516356e-06 ;  /* 0x3727c5ac1a097423 */ /* 0x080fe20000000007 */
[----:B------:R-:W-:Y:S01]  /*2320*/  FADD R17, R8, -R17 ;  /* 0x8000001108117221 */ /* 0x000fe20000000000 */
[----:B------:R-:W-:Y:S01]  /*2330*/  FFMA R8, R32, R7, 9.9999997473787516356e-06 ;  /* 0x3727c5ac20087423 */ /* 0x000fe20000000007 */
[----:B------:R-:W-:Y:S01]  /*2340*/  HADD2.F32 R10, -RZ, R10.H0_H0 ;  /* 0x2000000aff0a7230 */ /* 0x000fe20000004100 */
[----:B------:R-:W-:-:S02]  /*2350*/  FFMA R62, R62, 0.125, R15 ;  /* 0x3e0000003e3e7823 */ /* 0x000fc4000000000f */
[----:B------:R-:W0:Y:S01]  /*2360*/  MUFU.RSQ R9, R9 ;  /* 0x0000000900097308 */ /* 0x000e220000001400 */
[----:B------:R-:W-:Y:S02]  /*2370*/  HADD2.F32 R15, -RZ, R30.H0_H0 ;  /* 0x2000001eff0f7230 */ /* 0x000fe40000004100 */
[----:B------:R-:W-:-:S05]  /*2380*/  HADD2.F32 R11, -RZ, R11.H0_H0 ;  /* 0x2000000bff0b7230 */ /* 0x000fca0000004100 */
[----:B------:R-:W2:Y:S01]  /*2390*/  MUFU.RSQ R8, R8 ;  /* 0x0000000800087308 */ /* 0x000ea20000001400 */
[----:B------:R-:W-:Y:S01]  /*23a0*/  FADD R10, R10, R15 ;  /* 0x0000000f0a0a7221 */ /* 0x000fe20000000000 */
[----:B------:R-:W-:-:S03]  /*23b0*/  FADD R62, R62, -R25 ;  /* 0x800000193e3e7221 */ /* 0x000fc60000000000 */
[----:B------:R-:W-:Y:S01]  /*23c0*/  FFMA R10, R11, 0.125, R10 ;  /* 0x3e0000000b0a7823 */ /* 0x000fe2000000000a */
[----:B-1----:R-:W-:Y:S01]  /*23d0*/  LOP3.LUT R64, R124, 0x3f, RZ, 0xc0, !PT ;  /* 0x0000003f7c407812 */ /* 0x002fe200078ec0ff */
[----:B------:R-:W-:Y:S01]  /*23e0*/  HADD2.F32 R14, -RZ, R14.H0_H0 ;  /* 0x2000000eff0e7230 */ /* 0x000fe20000004100 */
[----:B0-----:R-:W-:Y:S01]  /*23f0*/  FMUL R62, R9, R62 ;  /* 0x0000003e093e7220 */ /* 0x001fe20000400000 */
[----:B------:R-:W-:Y:S01]  /*2400*/  FADD R31, R10, -R31 ;  /* 0x8000001f0a1f7221 */ /* 0x000fe20000000000 */
[----:B------:R-:W-:Y:S02]  /*2410*/  HADD2.F32 R9, -RZ, R44.H0_H0 ;  /* 0x2000002cff097230 */ /* 0x000fe40000004100 */
[----:B------:R-:W-:Y:S02]  /*2420*/  HADD2.F32 R28, -RZ, R28.H0_H0 ;  /* 0x2000001cff1c7230 */ /* 0x000fe40000004100 */
[----:B------:R-:W-:Y:S02]  /*2430*/  HADD2.F32 R29, -RZ, R29.H0_H0 ;  /* 0x2000001dff1d7230 */ /* 0x000fe40000004100 */
[----:B------:R-:W-:Y:S01]  /*2440*/  HADD2.F32 R33, -RZ, R33.H0_H0 ;  /* 0x20000021ff217230 */ /* 0x000fe20000004100 */
[----:B--2---:R-:W-:Y:S01]  /*2450*/  FMUL R8, R8, R31 ;  /* 0x0000001f08087220 */ /* 0x004fe20000400000 */
[----:B------:R-:W-:-:S02]  /*2460*/  HADD2.F32 R34, -RZ, R34.H0_H0 ;  /* 0x20000022ff227230 */ /* 0x000fc40000004100 */
[----:B------:R-:W-:Y:S01]  /*2470*/  IMAD R64, R64, 0x48, RZ ;  /* 0x0000004840407824 */ /* 0x000fe200078e02ff */
[----:B------:R-:W-:Y:S01]  /*2480*/  FADD R14, R14, R9 ;  /* 0x000000090e0e7221 */ /* 0x000fe20000000000 */
[----:B------:R-:W-:Y:S01]  /*2490*/  FFMA R9, R28, R62, R29 ;  /* 0x0000003e1c097223 */ /* 0x000fe2000000001d */
[----:B------:R-:W-:Y:S02]  /*24a0*/  FFMA R34, R33, R8, R34 ;  /* 0x0000000821227223 */ /* 0x000fe40000000022 */
[----:B------:R-:W-:Y:S01]  /*24b0*/  LOP3.LUT R3, R64, R3, RZ, 0xfc, !PT ;  /* 0x0000000340037212 */ /* 0x000fe200078efcff */
[----:B------:R-:W-:Y:S02]  /*24c0*/  HADD2.F32 R24, -RZ, R24.H0_H0 ;  /* 0x20000018ff187230 */ /* 0x000fe40000004100 */
[----:B------:R-:W-:Y:S02]  /*24d0*/  F2FP.F16.F32.PACK_AB R9, R34, R9 ;  /* 0x000000092209723e */ /* 0x000fe400000000ff */
[----:B------:R-:W-:Y:S01]  /*24e0*/  SHF.L.U32 R3, R3, 0x1, RZ ;  /* 0x0000000103037819 */ /* 0x000fe200000006ff */
[----:B------:R-:W-:Y:S01]  /*24f0*/  HADD2.F32 R11, -RZ, R58.H0_H0 ;  /* 0x2000003aff0b7230 */ /* 0x000fe20000004100 */
[----:B------:R-:W-:Y:S01]  /*2500*/  PRMT R10, R9, 0x7632, R10 ;  /* 0x00007632090a7816 */ /* 0x000fe2000000000a */
[----:B------:R-:W-:-:S02]  /*2510*/  HADD2.F32 R8, -RZ, R35.H0_H0 ;  /* 0x20000023ff087230 */ /* 0x000fc40000004100 */
[----:B------:R0:W-:Y:S01]  /*2520*/  STS.U16 [R3], R9 ;  /* 0x0000000903007388 */ /* 0x0001e20000000400 */
[----:B------:R-:W-:Y:S01]  /*2530*/  HADD2.F32 R38, -RZ, R38.H0_H0 ;  /* 0x20000026ff267230 */ /* 0x000fe20000004100 */
[----:B------:R-:W-:Y:S01]  /*2540*/  FADD R11, R24, R11 ;  /* 0x0000000b180b7221 */ /* 0x000fe20000000000 */
[-C--:B----4-:R-:W-:Y:S01]  /*2550*/  FFMA R91, R91, R7.reuse, 9.9999997473787516356e-06 ;  /* 0x3727c5ac5b5b7423 */ /* 0x090fe20000000007 */
[----:B------:R-:W-:Y:S02]  /*2560*/  HADD2.F32 R50, -RZ, R50.H0_H0 ;  /* 0x20000032ff327230 */ /* 0x000fe40000004100 */
[----:B0-----:R-:W-:Y:S01]  /*2570*/  HADD2.F32 R9, -RZ, R80.H0_H0 ;  /* 0x20000050ff097230 */ /* 0x001fe20000004100 */
[----:B------:R-:W-:Y:S02]  /*2580*/  FFMA R8, R8, 0.125, R11 ;  /* 0x3e00000008087823 */ /* 0x000fe4000000000b */
[----:B------:R-:W0:Y:S02]  /*2590*/  MUFU.RSQ R91, R91 ;  /* 0x0000005b005b7308 */ /* 0x000e240000001400 */
[----:B------:R-:W-:Y:S01]  /*25a0*/  FADD R38, R38, R9 ;  /* 0x0000000926267221 */ /* 0x000fe20000000000 */
[----:B---3--:R-:W-:Y:S01]  /*25b0*/  HADD2.F32 R9, -RZ, R92.H0_H0 ;  /* 0x2000005cff097230 */ /* 0x008fe20000004100 */
[----:B------:R-:W-:Y:S01]  /*25c0*/  FADD R59, R8, -R59 ;  /* 0x8000003b083b7221 */ /* 0x000fe20000000000 */
[----:B------:R-:W-:Y:S01]  /*25d0*/  HADD2.F32 R8, -RZ, R51.H0_H0 ;  /* 0x20000033ff087230 */ /* 0x000fe20000004100 */
[-C--:B------:R-:W-:Y:S01]  /*25e0*/  FFMA R40, R40, R7.reuse, 9.9999997473787516356e-06 ;  /* 0x3727c5ac28287423 */ /* 0x080fe20000000007 */
[----:B------:R-:W-:Y:S01]  /*25f0*/  FFMA R46, R46, R7, 9.9999997473787516356e-06 ;  /* 0x3727c5ac2e2e7423 */ /* 0x000fe20000000007 */
[----:B------:R-:W-:Y:S01]  /*2600*/  FADD R9, R50, R9 ;  /* 0x0000000932097221 */ /* 0x000fe20000000000 */
[----:B------:R-:W-:-:S02]  /*2610*/  HADD2.F32 R12, -RZ, R12.H0_H0 ;  /* 0x2000000cff0c7230 */ /* 0x000fc40000004100 */
[----:B------:R-:W-:Y:S01]  /*2620*/  HADD2.F32 R41, -RZ, R41.H0_H0 ;  /* 0x20000029ff297230 */ /* 0x000fe20000004100 */
[----:B------:R-:W-:Y:S01]  /*2630*/  FFMA R8, R8, 0.125, R9 ;  /* 0x3e00000008087823 */ /* 0x000fe20000000009 */
[----:B------:R-:W1:Y:S01]  /*2640*/  MUFU.RSQ R40, R40 ;  /* 0x0000002800287308 */ /* 0x000e620000001400 */
[----:B------:R-:W-:Y:S01]  /*2650*/  FFMA R18, R18, R7, 9.9999997473787516356e-06 ;  /* 0x3727c5ac12127423 */ /* 0x000fe20000000007 */
[----:B------:R-:W-:Y:S01]  /*2660*/  HADD2.F32 R13, -RZ, R13.H0_H0 ;  /* 0x2000000dff0d7230 */ /* 0x000fe20000004100 */
[----:B------:R-:W-:Y:S01]  /*2670*/  FADD R8, R8, -R89 ;  /* 0x8000005908087221 */ /* 0x000fe20000000000 */
[----:B------:R-:W-:-:S04]  /*2680*/  HADD2.F32 R21, -RZ, R21.H0_H0 ;  /* 0x20000015ff157230 */ /* 0x000fc80000004100 */
[----:B------:R-:W2:Y:S01]  /*2690*/  MUFU.RSQ R46, R46 ;  /* 0x0000002e002e7308 */ /* 0x000ea20000001400 */
[----:B------:R-:W-:Y:S01]  /*26a0*/  HADD2.F32 R72, -RZ, R72.H0_H0 ;  /* 0x20000048ff487230 */ /* 0x000fe20000004100 */
[----:B------:R-:W-:Y:S01]  /*26b0*/  FADD R12, R12, R41 ;  /* 0x000000290c0c7221 */ /* 0x000fe20000000000 */
[-C--:B------:R-:W-:Y:S01]  /*26c0*/  FFMA R76, R76, R7.reuse, 9.9999997473787516356e-06 ;  /* 0x3727c5ac4c4c7423 */ /* 0x080fe20000000007 */
[-C--:B------:R-:W-:Y:S01]  /*26d0*/  FFMA R82, R82, R7.reuse, 9.9999997473787516356e-06 ;  /* 0x3727c5ac52527423 */ /* 0x080fe20000000007 */
[----:B0-----:R-:W-:Y:S01]  /*26e0*/  FMUL R91, R91, R8 ;  /* 0x000000085b5b7220 */ /* 0x001fe20000400000 */
[----:B------:R-:W-:Y:S02]  /*26f0*/  HADD2.F32 R8, -RZ, R73.H0_H0 ;  /* 0x20000049ff087230 */ /* 0x000fe40000004100 */
[----:B------:R0:W3:Y:S01]  /*2700*/  MUFU.RSQ R6, R18 ;  /* 0x0000001200067308 */ /* 0x0000e20000001400 */
[----:B------:R-:W-:Y:S01]  /*2710*/  FFMA R12, R13, 0.125, R12 ;  /* 0x3e0000000d0c7823 */ /* 0x000fe2000000000c */
[----:B------:R-:W-:Y:S01]  /*2720*/  FFMA R14, R21, 0.125, R14 ;  /* 0x3e000000150e7823 */ /* 0x000fe2000000000e */
[-C--:B------:R-:W-:Y:S01]  /*2730*/  FFMA R54, R54, R7.reuse, 9.9999997473787516356e-06 ;  /* 0x3727c5ac36367423 */ /* 0x080fe20000000007 */
[-C--:B------:R-:W-:Y:S01]  /*2740*/  FFMA R60, R60, R7.reuse, 9.9999997473787516356e-06 ;  /* 0x3727c5ac3c3c7423 */ /* 0x080fe20000000007 */
[----:B------:R-:W-:Y:S01]  /*2750*/  HADD2.F32 R36, -RZ, R36.H0_H0 ;  /* 0x20000024ff247230 */ /* 0x000fe20000004100 */
[----:B-----5:R-:W-:Y:S01]  /*2760*/  FFMA R96, R96, R7, 9.9999997473787516356e-06 ;  /* 0x3727c5ac60607423 */ /* 0x020fe20000000007 */
[----:B------:R-:W-:Y:S01]  /*2770*/  HADD2.F32 R77, -RZ, R77.H0_H0 ;  /* 0x2000004dff4d7230 */ /* 0x000fe20000004100 */
[----:B------:R-:W4:Y:S01]  /*2780*/  MUFU.RSQ R76, R76 ;  /* 0x0000004c004c7308 */ /* 0x000f220000001400 */
[----:B------:R-:W-:Y:S01]  /*2790*/  FADD R39, R12, -R39 ;  /* 0x800000270c277221 */ /* 0x000fe20000000000 */
[----:B------:R-:W-:Y:S01]  /*27a0*/  FADD R45, R14, -R45 ;  /* 0x8000002d0e2d7221 */ /* 0x000fe20000000000 */
[----:B------:R-:W-:Y:S01]  /*27b0*/  HADD2.F32 R22, -RZ, R22.H0_H0 ;  /* 0x20000016ff167230 */ /* 0x000fe20000004100 */
[----:B------:R-:W-:Y:S01]  /*27c0*/  FADD R36, R36, R77 ;  /* 0x0000004d24247221 */ /* 0x000fe20000000000 */
[----:B------:R-:W-:-:S03]  /*27d0*/  HADD2.F32 R55, -RZ, R55.H0_H0 ;  /* 0x20000037ff377230 */ /* 0x000fc60000004100 */
[----:B------:R-:W5:Y:S01]  /*27e0*/  MUFU.RSQ R82, R82 ;  /* 0x0000005200527308 */ /* 0x000f620000001400 */
[----:B------:R-:W-:Y:S01]  /*27f0*/  FFMA R101, R101, R7, 9.9999997473787516356e-06 ;  /* 0x3727c5ac65657423 */ /* 0x000fe20000000007 */
[----:B------:R-:W-:-:S05]  /*2800*/  HADD2.F32 R9, -RZ, R102.H0_H0 ;  /* 0x20000066ff097230 */ /* 0x000fca0000004100 */
[----:B------:R-:W-:Y:S01]  /*2810*/  FADD R9, R72, R9 ;  /* 0x0000000948097221 */ /* 0x000fe20000000000 */
[----:B------:R-:W-:Y:S01]  /*2820*/  HADD2.F32 R37, -RZ, R37.H0_H0 ;  /* 0x20000025ff257230 */ /* 0x000fe20000004100 */
[----:B------:R-:W0:Y:S01]  /*2830*/  MUFU.RSQ R54, R54 ;  /* 0x0000003600367308 */ /* 0x000e220000001400 */
[----:B------:R-:W-:Y:S01]  /*2840*/  HADD2.F32 R49, -RZ, R49.H0_H0 ;  /* 0x20000031ff317230 */ /* 0x000fe20000004100 */
[----:B------:R-:W-:Y:S01]  /*2850*/  FFMA R9, R8, 0.125, R9 ;  /* 0x3e00000008097823 */ /* 0x000fe20000000009 */
[----:B------:R-:W-:Y:S01]  /*2860*/  HADD2.F32 R42, -RZ, R42.H0_H0 ;  /* 0x2000002aff2a7230 */ /* 0x000fe20000004100 */
[----:B-1----:R-:W-:Y:S01]  /*2870*/  FMUL R39, R40, R39 ;  /* 0x0000002728277220 */ /* 0x002fe20000400000 */
[----:B------:R-:W-:Y:S01]  /*2880*/  HADD2.F32 R43, -RZ, R43.H0_H0 ;  /* 0x2000002bff2b7230 */ /* 0x000fe20000004100 */
[----:B--2---:R-:W-:Y:S01]  /*2890*/  FMUL R45, R46, R45 ;  /* 0x0000002d2e2d7220 */ /* 0x004fe20000400000 */
[----:B------:R-:W-:Y:S01]  /*28a0*/  HADD2.F32 R47, -RZ, R47.H0_H0 ;  /* 0x2000002fff2f7230 */ /* 0x000fe20000004100 */
[----:B------:R-:W1:Y:S01]  /*28b0*/  MUFU.RSQ R60, R60 ;  /* 0x0000003c003c7308 */ /* 0x000e620000001400 */
[----:B------:R-:W-:Y:S01]  /*28c0*/  HADD2.F32 R48, -RZ, R48.H0_H0 ;  /* 0x20000030ff307230 */ /* 0x000fe20000004100 */
[----:B------:R-:W-:Y:S01]  /*28d0*/  FADD R100, R9, -R100 ;  /* 0x8000006409647221 */ /* 0x000fe20000000000 */
[----:B------:R-:W-:-:S02]  /*28e0*/  HADD2.F32 R52, -RZ, R52.H0_H0 ;  /* 0x20000034ff347230 */ /* 0x000fc40000004100 */
[----:B------:R-:W-:Y:S01]  /*28f0*/  HADD2.F32 R97, -RZ, R97.H0_H0 ;  /* 0x20000061ff617230 */ /* 0x000fe20000004100 */
[----:B------:R-:W-:Y:S01]  /*2900*/  FADD R22, R22, R55 ;  /* 0x0000003716167221 */ /* 0x000fe20000000000 */
[----:B------:R-:W-:Y:S01]  /*2910*/  HADD2.F32 R23, -RZ, R23.H0_H0 ;  /* 0x20000017ff177230 */ /* 0x000fe20000004100 */
[----:B------:R-:W2:Y:S01]  /*2920*/  MUFU.RSQ R96, R96 ;  /* 0x0000006000607308 */ /* 0x000ea20000001400 */
[----:B------:R-:W-:Y:S01]  /*2930*/  HADD2.F32 R86, -RZ, R86.H0_H0 ;  /* 0x20000056ff567230 */ /* 0x000fe20000004100 */
[----:B------:R-:W-:Y:S01]  /*2940*/  FFMA R36, R37, 0.125, R36 ;  /* 0x3e00000025247823 */ /* 0x000fe20000000024 */
[----:B------:R-:W-:Y:S01]  /*2950*/  FFMA R38, R49, 0.125, R38 ;  /* 0x3e00000031267823 */ /* 0x000fe20000000026 */
[----:B------:R-:W-:-:S04]  /*2960*/  HADD2.F32 R71, -RZ, R71.H0_H0 ;  /* 0x20000047ff477230 */ /* 0x000fc80000004100 */
[----:B------:R-:W1:Y:S01]  /*2970*/  MUFU.RSQ R101, R101 ;  /* 0x0000006500657308 */ /* 0x000e620000001400 */
[----:B------:R-:W-:Y:S01]  /*2980*/  HADD2.F32 R74, -RZ, R74.H0_H0 ;  /* 0x2000004aff4a7230 */ /* 0x000fe20000004100 */
[----:B------:R-:W-:Y:S01]  /*2990*/  FFMA R106, R106, R7, 9.9999997473787516356e-06 ;  /* 0x3727c5ac6a6a7423 */ /* 0x000fe20000000007 */
[----:B------:R-:W-:Y:S01]  /*29a0*/  HADD2.F32 R107, -RZ, R107.H0_H0 ;  /* 0x2000006bff6b7230 */ /* 0x000fe20000004100 */
[----:B------:R-:W-:Y:S01]  /*29b0*/  FFMA R39, R42, R39, R43 ;  /* 0x000000272a277223 */ /* 0x000fe2000000002b */
[----:B------:R-:W-:Y:S01]  /*29c0*/  HADD2.F32 R88, -RZ, R88.H0_H0 ;  /* 0x20000058ff587230 */ /* 0x000fe20000004100 */
[----:B------:R-:W-:Y:S01]  /*29d0*/  FFMA R48, R47, R45, R48 ;  /* 0x0000002d2f307223 */ /* 0x000fe20000000030 */
[----:B0-----:R-:W-:Y:S01]  /*29e0*/  HADD2.F32 R18, -RZ, R19.H0_H0 ;  /* 0x20000013ff127230 */ /* 0x001fe20000004100 */
[----:B------:R-:W-:Y:S01]  /*29f0*/  FADD R52, R52, R97 ;  /* 0x0000006134347221 */ /* 0x000fe20000000000 */
[----:B------:R-:W-:Y:S01]  /*2a00*/  HADD2.F32 R15, -RZ, R20.H0_H0 ;  /* 0x20000014ff0f7230 */ /* 0x000fe20000004100 */
[----:B------:R-:W0:Y:S01]  /*2a10*/  MUFU.RSQ R106, R106 ;  /* 0x0000006a006a7308 */ /* 0x000e220000001400 */
[----:B------:R-:W-:-:S02]  /*2a20*/  HADD2.F32 R93, -RZ, R93.H0_H0 ;  /* 0x2000005dff5d7230 */ /* 0x000fc40000004100 */
[----:B------:R-:W-:Y:S01]  /*2a30*/  HADD2.F32 R9, -RZ, R112.H0_H0 ;  /* 0x20000070ff097230 */ /* 0x000fe20000004100 */
[----:B---3--:R-:W-:Y:S01]  /*2a40*/  FMUL R6, R6, R17 ;  /* 0x0000001106067220 */ /* 0x008fe20000400000 */
[----:B------:R-:W-:Y:S01]  /*2a50*/  HADD2.F32 R94, -RZ, R94.H0_H0 ;  /* 0x2000005eff5e7230 */ /* 0x000fe20000004100 */
[-C--:B------:R-:W-:Y:S01]  /*2a60*/  FFMA R111, R111, R7.reuse, 9.9999997473787516356e-06 ;  /* 0x3727c5ac6f6f7423 */ /* 0x080fe20000000007 */
[----:B------:R-:W-:Y:S01]  /*2a70*/  FFMA R22, R23, 0.125, R22 ;  /* 0x3e00000017167823 */ /* 0x000fe20000000016 */
[----:B------:R-:W-:Y:S01]  /*2a80*/  FADD R75, R36, -R75 ;  /* 0x8000004b244b7221 */ /* 0x000fe20000000000 */
[----:B------:R-:W-:Y:S01]  /*2a90*/  FADD R81, R38, -R81 ;  /* 0x8000005126517221 */ /* 0x000fe20000000000 */
[----:B------:R-:W-:Y:S02]  /*2aa0*/  FADD R86, R86, R9 ;  /* 0x0000000956567221 */ /* 0x000fe40000000000 */
[----:B------:R-:W3:Y:S01]  /*2ab0*/  MUFU.RSQ R111, R111 ;  /* 0x0000006f006f7308 */ /* 0x000ee20000001400 */
[----:B------:R-:W-:Y:S01]  /*2ac0*/  HADD2.F32 R85, -RZ, R85.H0_H0 ;  /* 0x20000055ff557230 */ /* 0x000fe20000004100 */
[----:B------:R-:W-:Y:S01]  /*2ad0*/  FFMA R52, R71, 0.125, R52 ;  /* 0x3e00000047347823 */ /* 0x000fe20000000034 */
[----:B------:R-:W-:Y:S01]  /*2ae0*/  HADD2.F32 R87, -RZ, R87.H0_H0 ;  /* 0x20000057ff577230 */ /* 0x000fe20000004100 */
[----:B------:R-:W-:Y:S01]  /*2af0*/  FADD R74, R74, R107 ;  /* 0x0000006b4a4a7221 */ /* 0x000fe20000000000 */
[----:B------:R-:W-:Y:S01]  /*2b00*/  HADD2.F32 R9, -RZ, R90.H0_H0 ;  /* 0x2000005aff097230 */ /* 0x000fe20000004100 */
[----:B------:R-:W-:Y:S01]  /*2b10*/  FFMA R116, R116, R7, 9.9999997473787516356e-06 ;  /* 0x3727c5ac74747423 */ /* 0x000fe20000000007 */
[----:B------:R-:W-:-:S05]  /*2b20*/  FFMA R6, R18, R6, R15 ;  /* 0x0000000612067223 */ /* 0x000fca000000000f */
[----:B------:R-:W0:Y:S01]  /*2b30*/  MUFU.RSQ R116, R116 ;  /* 0x0000007400747308 */ /* 0x000e220000001400 */
[----:B------:R-:W-:Y:S01]  /*2b40*/  HADD2.F32 R117, -RZ, R117.H0_H0 ;  /* 0x20000075ff757230 */ /* 0x000fe20000004100 */
[----:B------:R-:W-:Y:S01]  /*2b50*/  F2FP.F16.F32.PACK_AB R39, R48, R39 ;  /* 0x000000273027723e */ /* 0x000fe200000000ff */
[----:B------:R-:W-:Y:S01]  /*2b60*/  HADD2.F32 R78, -RZ, R78.H0_H0 ;  /* 0x2000004eff4e7230 */ /* 0x000fe20000004100 */
[----:B------:R-:W-:Y:S01]  /*2b70*/  FFMA R91, R93, R91, R94 ;  /* 0x0000005b5d5b7223 */ /* 0x000fe2000000005e */
[----:B------:R-:W-:Y:S01]  /*2b80*/  HADD2.F32 R79, -RZ, R79.H0_H0 ;  /* 0x2000004fff4f7230 */ /* 0x000fe20000004100 */
[----:B------:R-:W-:Y:S01]  /*2b90*/  FADD R88, R88, R117 ;  /* 0x0000007558587221 */ /* 0x000fe20000000000 */
[----:B------:R-:W-:Y:S01]  /*2ba0*/  HADD2.F32 R83, -RZ, R83.H0_H0 ;  /* 0x20000053ff537230 */ /* 0x000fe20000004100 */
[----:B------:R-:W-:Y:S01]  /*2bb0*/  FADD R53, R22, -R53 ;  /* 0x8000003516357221 */ /* 0x000fe20000000000 */
[----:B------:R-:W-:Y:S01]  /*2bc0*/  HADD2.F32 R84, -RZ, R84.H0_H0 ;  /* 0x20000054ff547230 */ /* 0x000fe20000004100 */
[----:B----4-:R-:W-:Y:S01]  /*2bd0*/  FMUL R75, R76, R75 ;  /* 0x0000004b4c4b7220 */ /* 0x010fe20000400000 */
[----:B-----5:R-:W-:Y:S01]  /*2be0*/  FMUL R81, R82, R81 ;  /* 0x0000005152517220 */ /* 0x020fe20000400000 */
[----:B------:R4:W-:Y:S01]  /*2bf0*/  STS.U16 [R3+0x8], R10 ;  /* 0x0000080a03007388 */ /* 0x0009e20000000400 */
[----:B------:R-:W-:Y:S01]  /*2c00*/  FADD R95, R52, -R95 ;  /* 0x8000005f345f7221 */ /* 0x000fe20000000000 */
[----:B------:R-:W-:Y:S01]  /*2c10*/  FFMA R74, R85, 0.125, R74 ;  /* 0x3e000000554a7823 */ /* 0x000fe2000000004a */
[----:B------:R-:W-:Y:S01]  /*2c20*/  HADD2.F32 R123, -RZ, R123.H0_H0 ;  /* 0x2000007bff7b7230 */ /* 0x000fe20000004100 */
[----:B------:R-:W-:Y:S01]  /*2c30*/  FFMA R87, R87, 0.125, R86 ;  /* 0x3e00000057577823 */ /* 0x000fe20000000056 */
[----:B------:R-:W-:Y:S01]  /*2c40*/  FFMA R88, R9, 0.125, R88 ;  /* 0x3e00000009587823 */ /* 0x000fe20000000058 */
[----:B------:R-:W-:Y:S01]  /*2c50*/  HADD2.F32 R56, -RZ, R56.H0_H0 ;  /* 0x20000038ff387230 */ /* 0x000fe20000004100 */
[----:B----4-:R-:W-:Y:S01]  /*2c60*/  PRMT R10, R39, 0x7632, R10 ;  /* 0x00007632270a7816 */ /* 0x010fe2000000000a */
[----:B------:R-:W-:Y:S01]  /*2c70*/  HADD2.F32 R57, -RZ, R57.H0_H0 ;  /* 0x20000039ff397230 */ /* 0x000fe20000004100 */
[----:B------:R-:W-:Y:S01]  /*2c80*/  FMUL R53, R54, R53 ;  /* 0x0000003536357220 */ /* 0x000fe20000400000 */
[----:B------:R-:W-:Y:S01]  /*2c90*/  HADD2.F32 R61, -RZ, R61.H0_H0 ;  /* 0x2000003dff3d7230 */ /* 0x000fe20000004100 */
[----:B------:R-:W-:Y:S01]  /*2ca0*/  FFMA R67, R67, R7, 9.9999997473787516356e-06 ;  /* 0x3727c5ac43437423 */ /* 0x000fe20000000007 */
[----:B------:R-:W-:-:S05]  /*2cb0*/  HADD2.F32 R120, -RZ, R120.H0_H0 ;  /* 0x20000078ff787230 */ /* 0x000fca0000004100 */
[----:B------:R-:W4:Y:S01]  /*2cc0*/  MUFU.RSQ R67, R67 ;  /* 0x0000004300437308 */ /* 0x000f220000001400 */
[----:B------:R-:W-:Y:S01]  /*2cd0*/  HADD2.F32 R7, -RZ, R66.H0_H0 ;  /* 0x20000042ff077230 */ /* 0x000fe20000004100 */
[----:B------:R-:W-:Y:S01]  /*2ce0*/  FADD R120, R123, R120 ;  /* 0x000000787b787221 */ /* 0x000fe20000000000 */
[----:B------:R-:W-:Y:S01]  /*2cf0*/  HADD2.F32 R70, -RZ, R70.H0_H0 ;  /* 0x20000046ff467230 */ /* 0x000fe20000004100 */
[----:B-1----:R-:W-:Y:S02]  /*2d00*/  FMUL R59, R60, R59 ;  /* 0x0000003b3c3b7220 */ /* 0x002fe40000400000 */
[----:B------:R-:W-:Y:S01]  /*2d10*/  FFMA R7, R7, 0.125, R120 ;  /* 0x3e00000007077823 */ /* 0x000fe20000000078 */
[----:B------:R-:W-:Y:S01]  /*2d20*/  FFMA R75, R78, R75, R79 ;  /* 0x0000004b4e4b7223 */ /* 0x000fe2000000004f */
[----:B------:R-:W-:Y:S01]  /*2d30*/  FFMA R84, R83, R81, R84 ;  /* 0x0000005153547223 */ /* 0x000fe20000000054 */
[----:B------:R-:W-:Y:S01]  /*2d40*/  F2FP.F16.F32.PACK_AB R6, R6, R91 ;  /* 0x0000005b0606723e */ /* 0x000fe200000000ff */
[----:B------:R-:W-:Y:S01]  /*2d50*/  HADD2.F32 R98, -RZ, R98.H0_H0 ;  /* 0x20000062ff627230 */ /* 0x000fe20000004100 */
[----:B--2---:R-:W-:Y:S01]  /*2d60*/  FMUL R95, R96, R95 ;  /* 0x0000005f605f7220 */ /* 0x004fe20000400000 */
[----:B------:R-:W-:Y:S01]  /*2d70*/  HADD2.F32 R99, -RZ, R99.H0_H0 ;  /* 0x20000063ff637230 */ /* 0x000fe20000004100 */
[----:B------:R-:W-:Y:S01]  /*2d80*/  FMUL R100, R101, R100 ;  /* 0x0000006465647220 */ /* 0x000fe20000400000 */
[----:B------:R-:W-:Y:S01]  /*2d90*/  HADD2.F32 R103, -RZ, R103.H0_H0 ;  /* 0x20000067ff677230 */ /* 0x000fe20000004100 */
[----:B------:R-:W-:Y:S01]  /*2da0*/  FADD R105, R74, -R105 ;  /* 0x800000694a697221 */ /* 0x000fe20000000000 */
[----:B------:R-:W-:Y:S01]  /*2db0*/  HADD2.F32 R104, -RZ, R104.H0_H0 ;  /* 0x20000068ff687230 */ /* 0x000fe20000004100 */
[----:B------:R-:W-:Y:S01]  /*2dc0*/  FADD R110, R87, -R110 ;  /* 0x8000006e576e7221 */ /* 0x000fe20000000000 */
[----:B------:R-:W-:Y:S01]  /*2dd0*/  FADD R115, R88, -R115 ;  /* 0x8000007358737221 */ /* 0x000fe20000000000 */
[----:B------:R-:W-:Y:S01]  /*2de0*/  FADD R16, R7, -R16 ;  /* 0x8000001007107221 */ /* 0x000fe20000000000 */
[----:B------:R-:W-:Y:S01]  /*2df0*/  FFMA R53, R56, R53, R57 ;  /* 0x0000003538357223 */ /* 0x000fe20000000039 */
[----:B------:R-:W-:Y:S01]  /*2e00*/  FFMA R70, R61, R59, R70 ;  /* 0x0000003b3d467223 */ /* 0x000fe20000000046 */
[----:B------:R1:W-:Y:S01]  /*2e10*/  STS.U16 [R3+0x18], R10 ;  /* 0x0000180a03007388 */ /* 0x0003e20000000400 */
[----:B------:R-:W-:Y:S01]  /*2e20*/  F2FP.F16.F32.PACK_AB R75, R84, R75 ;  /* 0x0000004b544b723e */ /* 0x000fe200000000ff */
[----:B------:R-:W-:Y:S01]  /*2e30*/  HADD2.F32 R108, -RZ, R108.H0_H0 ;  /* 0x2000006cff6c7230 */ /* 0x000fe20000004100 */
[----:B------:R-:W-:Y:S01]  /*2e40*/  FFMA R95, R98, R95, R99 ;  /* 0x0000005f625f7223 */ /* 0x000fe20000000063 */
[----:B------:R2:W-:Y:S01]  /*2e50*/  STS.U16 [R3+0x40], R6 ;  /* 0x0000400603007388 */ /* 0x0005e20000000400 */
[----:B------:R-:W-:Y:S01]  /*2e60*/  HADD2.F32 R109, -RZ, R109.H0_H0 ;  /* 0x2000006dff6d7230 */ /* 0x000fe20000004100 */
[----:B------:R-:W-:Y:S01]  /*2e70*/  FFMA R100, R103, R100, R104 ;  /* 0x0000006467647223 */ /* 0x000fe20000000068 */
[----:B------:R-:W-:Y:S01]  /*2e80*/  HADD2.F32 R113, -RZ, R113.H0_H0 ;  /* 0x20000071ff717230 */ /* 0x000fe20000004100 */
[----:B0-----:R-:W-:Y:S01]  /*2e90*/  FMUL R105, R106, R105 ;  /* 0x000000696a697220 */ /* 0x001fe20000400000 */
[----:B------:R-:W-:Y:S01]  /*2ea0*/  HADD2.F32 R114, -RZ, R114.H0_H0 ;  /* 0x20000072ff727230 */ /* 0x000fe20000004100 */
[----:B-1----:R-:W-:Y:S01]  /*2eb0*/  PRMT R10, R6, 0x7632, R10 ;  /* 0x00007632060a7816 */ /* 0x002fe2000000000a */
[----:B------:R-:W-:Y:S01]  /*2ec0*/  HADD2.F32 R118, -RZ, R118.H0_H0 ;  /* 0x20000076ff767230 */ /* 0x000fe20000004100 */
[----:B---3--:R-:W-:Y:S01]  /*2ed0*/  FMUL R110, R111, R110 ;  /* 0x0000006e6f6e7220 */ /* 0x008fe20000400000 */
[----:B------:R-:W-:Y:S01]  /*2ee0*/  HADD2.F32 R119, -RZ, R119.H0_H0 ;  /* 0x20000077ff777230 */ /* 0x000fe20000004100 */
[----:B------:R-:W-:Y:S01]  /*2ef0*/  FMUL R115, R116, R115 ;  /* 0x0000007374737220 */ /* 0x000fe20000400000 */
[----:B------:R-:W-:Y:S01]  /*2f00*/  HADD2.F32 R121, -RZ, R121.H0_H0 ;  /* 0x20000079ff797230 */ /* 0x000fe20000004100 */
[----:B----4-:R-:W-:Y:S01]  /*2f10*/  FMUL R16, R67, R16 ;  /* 0x0000001043107220 */ /* 0x010fe20000400000 */
[----:B------:R-:W-:Y:S01]  /*2f20*/  HADD2.F32 R122, -RZ, R122.H0_H0 ;  /* 0x2000007aff7a7230 */ /* 0x000fe20000004100 */
[----:B--2---:R-:W-:-:S02]  /*2f30*/  SHF.L.U32 R6, R5, 0x3, RZ ;  /* 0x0000000305067819 */ /* 0x004fc400000006ff */
[----:B------:R-:W-:Y:S01]  /*2f40*/  SHF.R.U32.HI R5, RZ, 0x3, R5 ;  /* 0x00000003ff057819 */ /* 0x000fe20000011605 */
[----:B------:R-:W-:Y:S01]  /*2f50*/  FFMA R105, R108, R105, R109 ;  /* 0x000000696c697223 */ /* 0x000fe2000000006d */
[----:B------:R-:W-:Y:S01]  /*2f60*/  F2FP.F16.F32.PACK_AB R53, R70, R53 ;  /* 0x000000354635723e */ /* 0x000fe200000000ff */
[----:B------:R-:W-:Y:S01]  /*2f70*/  FFMA R110, R113, R110, R114 ;  /* 0x0000006e716e7223 */ /* 0x000fe20000000072 */
[----:B------:R-:W-:Y:S01]  /*2f80*/  PRMT R8, R75, 0x7632, R8 ;  /* 0x000076324b087816 */ /* 0x000fe20000000008 */
[----:B------:R-:W-:Y:S01]  /*2f90*/  FFMA R115, R118, R115, R119 ;  /* 0x0000007376737223 */ /* 0x000fe20000000077 */
[----:B------:R-:W-:Y:S01]  /*2fa0*/  FFMA R16, R121, R16, R122 ;  /* 0x0000001079107223 */ /* 0x000fe2000000007a */
[----:B------:R-:W-:Y:S02]  /*2fb0*/  F2FP.F16.F32.PACK_AB R95, R100, R95 ;  /* 0x0000005f645f723e */ /* 0x000fe400000000ff */
[----:B------:R-:W-:Y:S02]  /*2fc0*/  LOP3.LUT R6, R6, 0x38, RZ, 0xc0, !PT ;  /* 0x0000003806067812 */ /* 0x000fe400078ec0ff */
[----:B------:R-:W-:Y:S01]  /*2fd0*/  SGXT.U32 R5, R5, 0x5 ;  /* 0x000000050505781a */ /* 0x000fe20000000000 */
[----:B------:R0:W-:Y:S01]  /*2fe0*/  STS.U16 [R3+0x38], R8 ;  /* 0x0000380803007388 */ /* 0x0001e20000000400 */
[----:B------:R-:W-:-:S02]  /*2ff0*/  PRMT R11, R53, 0x7632, R11 ;  /* 0x00007632350b7816 */ /* 0x000fc4000000000b */
[----:B------:R-:W-:Y:S02]  /*3000*/  F2FP.F16.F32.PACK_AB R105, R110, R105 ;  /* 0x000000696e69723e */ /* 0x000fe400000000ff */
[----:B------:R-:W-:Y:S02]  /*3010*/  F2FP.F16.F32.PACK_AB R16, R16, R115 ;  /* 0x000000731010723e */ /* 0x000fe400000000ff */
[----:B------:R-:W-:Y:S01]  /*3020*/  LOP3.LUT R7, R4, R6, RZ, 0xfc, !PT ;  /* 0x0000000604077212 */ /* 0x000fe200078efcff */
[----:B------:R-:W-:Y:S01]  /*3030*/  IMAD R6, R5, 0x48, R6 ;  /* 0x0000004805067824 */ /* 0x000fe200078e0206 */
[----:B0-----:R-:W-:Y:S01]  /*3040*/  PRMT R8, R95, 0x7632, R8 ;  /* 0x000076325f087816 */ /* 0x001fe20000000008 */
[----:B------:R0:W-:Y:S04]  /*3050*/  STS.U16 [R3+0x28], R11 ;  /* 0x0000280b03007388 */ /* 0x0001e80000000400 */
[----:B------:R1:W-:Y:S04]  /*3060*/  STS.U16 [R3+0x48], R10 ;  /* 0x0000480a03007388 */ /* 0x0003e80000000400 */
[----:B------:R2:W-:Y:S01]  /*3070*/  STS.U16 [R3+0x58], R8 ;  /* 0x0000580803007388 */ /* 0x0005e20000000400 */
[----:B0-----:R-:W-:-:S02]  /*3080*/  PRMT R11, R16, 0x7632, R11 ;  /* 0x00007632100b7816 */ /* 0x001fc4000000000b */
[----:B-1----:R-:W-:Y:S01]  /*3090*/  PRMT R10, R105, 0x7632, R10 ;  /* 0x00007632690a7816 */ /* 0x002fe2000000000a */
[----:B------:R-:W-:Y:S01]  /*30a0*/  STS.U16 [R3+0x10], R39 ;  /* 0x0000102703007388 */ /* 0x000fe20000000400 */
[----:B--2---:R-:W-:-:S03]  /*30b0*/  SHF.L.U32 R8, R6, 0x1, RZ ;  /* 0x0000000106087819 */ /* 0x004fc600000006ff */
[----:B------:R-:W-:Y:S04]  /*30c0*/  STS.U16 [R3+0x20], R53 ;  /* 0x0000203503007388 */ /* 0x000fe80000000400 */
[----:B------:R-:W-:Y:S04]  /*30d0*/  STS.U16 [R3+0x30], R75 ;  /* 0x0000304b03007388 */ /* 0x000fe80000000400 */
[----:B------:R-:W-:Y:S04]  /*30e0*/  STS.U16 [R3+0x50], R95 ;  /* 0x0000505f03007388 */ /* 0x000fe80000000400 */
[----:B------:R-:W-:Y:S04]  /*30f0*/  STS.U16 [R3+0x60], R105 ;  /* 0x0000606903007388 */ /* 0x000fe80000000400 */
[----:B------:R-:W-:Y:S04]  /*3100*/  STS.U16 [R3+0x68], R10 ;  /* 0x0000680a03007388 */ /* 0x000fe80000000400 */
[----:B------:R-:W-:Y:S04]  /*3110*/  STS.U16 [R3+0x70], R16 ;  /* 0x0000701003007388 */ /* 0x000fe80000000400 */
[----:B------:R-:W-:Y:S04]  /*3120*/  STS.U16 [R3+0x78], R11 ;  /* 0x0000780b03007388 */ /* 0x000fe80000000400 */
[----:B------:R-:W-:Y:S06]  /*3130*/  BAR.SYNC 0x0 ;  /* 0x0000000000007b1d */ /* 0x000fec0000000000 */
[----:B------:R-:W0:Y:S01]  /*3140*/  LDS.128 R12, [R8] ;  /* 0x00000000080c7984 */ /* 0x000e220000000c00 */
[----:B------:R-:W-:-:S05]  /*3150*/  IMAD.HI R4, R7, 0x66666667, RZ ;  /* 0x6666666707047827 */ /* 0x000fca00078e02ff */
[----:B------:R-:W-:-:S04]  /*3160*/  SHF.R.U32.HI R9, RZ, 0x1f, R4 ;  /* 0x0000001fff097819 */ /* 0x000fc80000011604 */
[----:B------:R-:W-:Y:S01]  /*3170*/  LEA.HI.SX32 R9, R4, R9, 0x19 ;  /* 0x0000000904097211 */ /* 0x000fe200078fcaff */
[----:B------:R-:W-:-:S04]  /*3180*/  UIMAD UR4, UR5, UR4, URZ ;  /* 0x00000004050472a4 */ /* 0x000fc8000f8e023f */
[----:B------:R-:W-:Y:S01]  /*3190*/  IMAD R6, R9, 0x140, RZ ;  /* 0x0000014009067824 */ /* 0x000fe200078e02ff */
[C---:B------:R-:W-:Y:S02]  /*31a0*/  ISETP.GE.AND P0, PT, R7.reuse, 0x1b80, PT ;  /* 0x00001b800700780c */ /* 0x040fe40003f06270 */
[C---:B------:R-:W-:Y:S02]  /*31b0*/  LOP3.LUT R4, R2.reuse, R5, RZ, 0xfc, !PT ;  /* 0x0000000502047212 */ /* 0x040fe400078efcff */
[----:B------:R-:W-:Y:S02]  /*31c0*/  IADD3 R7, R7, -R6, RZ ;  /* 0x8000000607077210 */ /* 0x000fe40007ffe0ff */
[----:B------:R-:W-:Y:S02]  /*31d0*/  LOP3.LUT R5, R2, 0x20, R5, 0xfe, !PT ;  /* 0x0000002002057812 */ /* 0x000fe400078efe05 */
[----:B------:R-:W-:Y:S01]  /*31e0*/  ISETP.LT.AND P1, PT, R4, c[0x0][0x1ac], !P0 ;  /* 0x00006b0004007a0c */ /* 0x000fe20004721270 */
[----:B------:R-:W-:Y:S01]  /*31f0*/  IMAD R7, R6, UR4, R7 ;  /* 0x0000000406077c24 */ /* 0x000fe2000f8e0207 */
[----:B------:R-:W-:-:S03]  /*3200*/  ISETP.LT.AND P0, PT, R5, c[0x0][0x1ac], !P0 ;  /* 0x00006b0005007a0c */ /* 0x000fc60004701270 */
[----:B------:R-:W-:-:S04]  /*3210*/  IMAD R3, R4, 0x140, R7 ;  /* 0x0000014004037824 */ /* 0x000fc800078e0207 */
[----:B------:R-:W-:-:S05]  /*3220*/  IMAD.WIDE R2, R3, R0, c[0x0][0x198] ;  /* 0x0000660003027625 */ /* 0x000fca00078e0200 */
[----:B0-----:R0:W-:Y:S01]  /*3230*/  @P1 STG.E.128 [R2.64], R12 ;  /* 0x0000000c02001986 */ /* 0x0011e2000c101d08 */
[----:B------:R-:W-:Y:S05]  /*3240*/  @!P0 EXIT ;  /* 0x000000000000894d */ /* 0x000fea0003800000 */
[----:B------:R-:W1:Y:S01]  /*3250*/  LDS.128 R8, [R8+0x1200] ;  /* 0x0012000008087984 */ /* 0x000e620000000c00 */
[----:B0-----:R-:W-:-:S04]  /*3260*/  IMAD R3, R5, 0x140, R7 ;  /* 0x0000014005037824 */ /* 0x001fc800078e0207 */
[----:B------:R-:W-:-:S05]  /*3270*/  IMAD.WIDE R2, R3, R0, c[0x0][0x198] ;  /* 0x0000660003027625 */ /* 0x000fca00078e0200 */
[----:B-1----:R-:W-:Y:S01]  /*3280*/  STG.E.128 [R2.64], R8 ;  /* 0x0000000802007986 */ /* 0x002fe2000c101d08 */
[----:B------:R-:W-:Y:S05]  /*3290*/  EXIT ;  /* 0x000000000000794d */ /* 0x000fea0003800000 */
.L_x_0:
[----:B------:R-:W-:-:S00]  /*32a0*/  BRA `(.L_x_0) ;  /* 0xfffffff000007947 */ /* 0x000fc0000383ffff */
[----:B------:R-:W-:-:S00]  /*32b0*/  NOP ;  /* 0x0000000000007918 */ /* 0x000fc00000000000 */
        /* <DEDUP_REMOVED lines=12> */
.L_x_1:


//--------------------- .nv.global.init           --------------------------
	.section	.nv.global.init,"aw",@progbits
.nv.global.init:
	.type		_$_str,@object
	.size		_$_str,(.L_0 - _$_str)
_$_str:
        /*0000*/ 	.byte	0x5f, 0x5f, 0x43, 0x55, 0x44, 0x41, 0x5f, 0x46, 0x54, 0x5a, 0x00
.L_0:


//--------------------- .nv.shared.triton__0d1d2d3d4d5d6d7d8910de11 --------------------------
	.section	.nv.shared.triton__0d1d2d3d4d5d6d7d8910de11,"aw",@nobits
	.align	16
